// auto-generated by cutlass_sweep.gemm — config: {"arch": "sm_90", "cluster_m": 2, "cluster_n": 1, "dtype": "fp16", "dtype_b": "fp16", "layout": "nt", "stages": 0, "tile_k": 128, "tile_m": 256, "tile_n": 176}
#include "cutlass/cutlass.h"
#include "cutlass/gemm/collective/collective_builder.hpp"
#include "cutlass/gemm/device/gemm_universal_adapter.h"
#include "cutlass/gemm/kernel/gemm_universal.hpp"
#include "cutlass/epilogue/collective/collective_builder.hpp"

using ElemA = cutlass::half_t;
using ElemB = cutlass::half_t;
using ElemCD = cutlass::half_t;
using Acc  = float;
using TileShape    = cute::Shape<cute::_256, cute::_176, cute::_128>;
using ClusterShape = cute::Shape<cute::_2, cute::_1, cute::_1>;

using CollectiveEpilogue = typename cutlass::epilogue::collective::CollectiveBuilder<
    cutlass::arch::Sm90, cutlass::arch::OpClassTensorOp,
    TileShape, ClusterShape,
    cutlass::epilogue::collective::EpilogueTileAuto,
    Acc, Acc,
    ElemCD, cutlass::layout::RowMajor, 128 / cutlass::sizeof_bits<ElemCD>::value,
    ElemCD, cutlass::layout::RowMajor, 128 / cutlass::sizeof_bits<ElemCD>::value,
    cutlass::epilogue::collective::EpilogueScheduleAuto
  >::CollectiveOp;

using CollectiveMainloop = typename cutlass::gemm::collective::CollectiveBuilder<
    cutlass::arch::Sm90, cutlass::arch::OpClassTensorOp,
    ElemA, cutlass::layout::RowMajor, 128 / cutlass::sizeof_bits<ElemA>::value,
    ElemB, cutlass::layout::ColumnMajor, 128 / cutlass::sizeof_bits<ElemB>::value,
    Acc,
    TileShape, ClusterShape,
    cutlass::gemm::collective::StageCountAutoCarveout<static_cast<int>(sizeof(typename CollectiveEpilogue::SharedStorage))>,
    cutlass::gemm::collective::KernelScheduleAuto
  >::CollectiveOp;

using GemmKernel = cutlass::gemm::kernel::GemmUniversal<
    cute::Shape<int,int,int,int>,
    CollectiveMainloop,
    CollectiveEpilogue
>;
using Gemm = cutlass::gemm::device::GemmUniversalAdapter<GemmKernel>;

// Force the device kernel symbol into the cubin without needing a host main.
auto* _anchor = &cutlass::device_kernel<GemmKernel>;


// ===== COMPILED SASS (sm_90a) =====

	.target	sm_90a

	.elftype	@"ET_EXEC"


//--------------------- .note.nv.tkinfo           --------------------------
	.section	.note.nv.tkinfo,"",@"SHT_NOTE"
	.sectionflags	@"SHF_NOTE_NV_TKINFO"
	.tkinfo
        /*0018*/ 	.word	0x00000002
        /*0030*/ 	.string	""
        /*0030*/ 	.string	"ptxas"
        /*0030*/ 	.string	"Cuda compilation tools, release 13.0, V13.0.88"
        /*0030*/ 	.string	"Build cuda_13.0.r13.0/compiler.36424714_0"
        /*0030*/ 	.string	"-arch sm_90a -m 64 "



//--------------------- .note.nv.cuinfo           --------------------------
	.section	.note.nv.cuinfo,"",@"SHT_NOTE"
	.sectionflags	@"SHF_NOTE_NV_CUINFO"
        /*0018*/ 	.short	0x0002
        /*001a*/ 	.short	0x005a
        /*001c*/ 	.short	0x0082
	.zero		2


//--------------------- .nv.info                  --------------------------
	.section	.nv.info,"",@"SHT_CUDA_INFO"
	.align	4


	//----- nvinfo : EIATTR_REGCOUNT
	.align		4
        /*0000*/ 	.byte	0x04, 0x2f
        /*0002*/ 	.short	(.L_15 - .L_14)
	.align		4
.L_14:
        /*0004*/ 	.word	index@(_ZN7cutlass13device_kernelINS_4gemm6kernel13GemmUniversalIN4cute5tupleIJiiiiEEENS1_10collective13CollectiveMmaINS1_34MainloopSm90TmaGmmaWarpSpecializedILi2ENS5_IJNS4_1CILi2EEENSA_ILi1EEESC_EEENS1_35KernelTmaWarpSpecializedCooperativeEEENS5_IJNSA_ILi256EEENSA_ILi176EEENSA_ILi128EEEEEENS_6half_tENS5_IJlSC_lEEESK_SL_NS4_8TiledMMAINS4_8MMA_AtomIJNS4_4SM904GMMA25MMA_64x16x16_F32F16F16_SSILNSP_5MajorE0ELSR_0ELNSP_7ScaleInE1ELSS_1EEEEEENS4_6LayoutISD_NS5_IJSC_NSA_ILi0EEESW_EEEEENS5_IJNS4_10UnderscoreESZ_SZ_EEEEENS4_13SM90_TMA_LOADENS4_14ComposedLayoutINS4_7SwizzleILi3ELi4ELi3EEENS4_18smem_ptr_flag_bitsILi16EEENSV_INS5_IJNSA_ILi8EEENSA_ILi64EEEEEENS5_IJS19_SC_EEEEEEEvNS4_8identityENS4_23SM90_TMA_LOAD_MULTICASTES1D_vS1E_EENS_8epilogue10collective6detail29Sm90TmaWarpSpecializedAdapterINS1I_15DefaultEpilogueISK_SL_SL_NS1H_6thread17LinearCombinationISK_Li1EffLNS1M_9ScaleType4KindE0ELNS_15FloatRoundStyleE2ESK_EENS1_15EpilogueDefaultEEEEEvvEEEEvNT_6ParamsE)
        /*0008*/ 	.word	0x000000a8


	//----- nvinfo : EIATTR_FRAME_SIZE
	.align		4
.L_15:
        /*000c*/ 	.byte	0x04, 0x11
        /*000e*/ 	.short	(.L_17 - .L_16)
	.align		4
.L_16:
        /*0010*/ 	.word	index@(_ZN7cutlass13device_kernelINS_4gemm6kernel13GemmUniversalIN4cute5tupleIJiiiiEEENS1_10collective13CollectiveMmaINS1_34MainloopSm90TmaGmmaWarpSpecializedILi2ENS5_IJNS4_1CILi2EEENSA_ILi1EEESC_EEENS1_35KernelTmaWarpSpecializedCooperativeEEENS5_IJNSA_ILi256EEENSA_ILi176EEENSA_ILi128EEEEEENS_6half_tENS5_IJlSC_lEEESK_SL_NS4_8TiledMMAINS4_8MMA_AtomIJNS4_4SM904GMMA25MMA_64x16x16_F32F16F16_SSILNSP_5MajorE0ELSR_0ELNSP_7ScaleInE1ELSS_1EEEEEENS4_6LayoutISD_NS5_IJSC_NSA_ILi0EEESW_EEEEENS5_IJNS4_10UnderscoreESZ_SZ_EEEEENS4_13SM90_TMA_LOADENS4_14ComposedLayoutINS4_7SwizzleILi3ELi4ELi3EEENS4_18smem_ptr_flag_bitsILi16EEENSV_INS5_IJNSA_ILi8EEENSA_ILi64EEEEEENS5_IJS19_SC_EEEEEEEvNS4_8identityENS4_23SM90_TMA_LOAD_MULTICASTES1D_vS1E_EENS_8epilogue10collective6detail29Sm90TmaWarpSpecializedAdapterINS1I_15DefaultEpilogueISK_SL_SL_NS1H_6thread17LinearCombinationISK_Li1EffLNS1M_9ScaleType4KindE0ELNS_15FloatRoundStyleE2ESK_EENS1_15EpilogueDefaultEEEEEvvEEEEvNT_6ParamsE)
        /*0014*/ 	.word	0x00000008


	//----- nvinfo : EIATTR_MIN_STACK_SIZE
	.align		4
.L_17:
        /*0018*/ 	.byte	0x04, 0x12
        /*001a*/ 	.short	(.L_19 - .L_18)
	.align		4
.L_18:
        /*001c*/ 	.word	index@(_ZN7cutlass13device_kernelINS_4gemm6kernel13GemmUniversalIN4cute5tupleIJiiiiEEENS1_10collective13CollectiveMmaINS1_34MainloopSm90TmaGmmaWarpSpecializedILi2ENS5_IJNS4_1CILi2EEENSA_ILi1EEESC_EEENS1_35KernelTmaWarpSpecializedCooperativeEEENS5_IJNSA_ILi256EEENSA_ILi176EEENSA_ILi128EEEEEENS_6half_tENS5_IJlSC_lEEESK_SL_NS4_8TiledMMAINS4_8MMA_AtomIJNS4_4SM904GMMA25MMA_64x16x16_F32F16F16_SSILNSP_5MajorE0ELSR_0ELNSP_7ScaleInE1ELSS_1EEEEEENS4_6LayoutISD_NS5_IJSC_NSA_ILi0EEESW_EEEEENS5_IJNS4_10UnderscoreESZ_SZ_EEEEENS4_13SM90_TMA_LOADENS4_14ComposedLayoutINS4_7SwizzleILi3ELi4ELi3EEENS4_18smem_ptr_flag_bitsILi16EEENSV_INS5_IJNSA_ILi8EEENSA_ILi64EEEEEENS5_IJS19_SC_EEEEEEEvNS4_8identityENS4_23SM90_TMA_LOAD_MULTICASTES1D_vS1E_EENS_8epilogue10collective6detail29Sm90TmaWarpSpecializedAdapterINS1I_15DefaultEpilogueISK_SL_SL_NS1H_6thread17LinearCombinationISK_Li1EffLNS1M_9ScaleType4KindE0ELNS_15FloatRoundStyleE2ESK_EENS1_15EpilogueDefaultEEEEEvvEEEEvNT_6ParamsE)
        /*0020*/ 	.word	0x00000008
.L_19:


//--------------------- .nv.compat                --------------------------
	.section	.nv.compat,"",@"SHT_CUDA_COMPAT_INFO"
	.align	4
        /*0000*/ 	.byte	0x02, 0x09, 0x01, 0x00, 0x02, 0x02, 0x04, 0x00, 0x02, 0x05, 0x05, 0x00, 0x03, 0x07, 0x01, 0x01
        /*0010*/ 	.byte	0x02, 0x03, 0x01, 0x00, 0x02, 0x06, 0x01, 0x00, 0x04, 0x0b, 0x08, 0x00, 0x00, 0x00, 0x00, 0x00
        /*0020*/ 	.byte	0x00, 0x00, 0x00, 0x00


//--------------------- .nv.info._ZN7cutlass13device_kernelINS_4gemm6kernel13GemmUniversalIN4cute5tupleIJiiiiEEENS1_10collective13CollectiveMmaINS1_34MainloopSm90TmaGmmaWarpSpecializedILi2ENS5_IJNS4_1CILi2EEENSA_ILi1EEESC_EEENS1_35KernelTmaWarpSpecializedCooperativeEEENS5_IJNSA_ILi256EEENSA_ILi176EEENSA_ILi128EEEEEENS_6half_tENS5_IJlSC_lEEESK_SL_NS4_8TiledMMAINS4_8MMA_AtomIJNS4_4SM904GMMA25MMA_64x16x16_F32F16F16_SSILNSP_5MajorE0ELSR_0ELNSP_7ScaleInE1ELSS_1EEEEEENS4_6LayoutISD_NS5_IJSC_NSA_ILi0EEESW_EEEEENS5_IJNS4_10UnderscoreESZ_SZ_EEEEENS4_13SM90_TMA_LOADENS4_14ComposedLayoutINS4_7SwizzleILi3ELi4ELi3EEENS4_18smem_ptr_flag_bitsILi16EEENSV_INS5_IJNSA_ILi8EEENSA_ILi64EEEEEENS5_IJS19_SC_EEEEEEEvNS4_8identityENS4_23SM90_TMA_LOAD_MULTICASTES1D_vS1E_EENS_8epilogue10collective6detail29Sm90TmaWarpSpecializedAdapterINS1I_15DefaultEpilogueISK_SL_SL_NS1H_6thread17LinearCombinationISK_Li1EffLNS1M_9ScaleType4KindE0ELNS_15FloatRoundStyleE2ESK_EENS1_15EpilogueDefaultEEEEEvvEEEEvNT_6ParamsE --------------------------
	.section	.nv.info._ZN7cutlass13device_kernelINS_4gemm6kernel13GemmUniversalIN4cute5tupleIJiiiiEEENS1_10collective13CollectiveMmaINS1_34MainloopSm90TmaGmmaWarpSpecializedILi2ENS5_IJNS4_1CILi2EEENSA_ILi1EEESC_EEENS1_35KernelTmaWarpSpecializedCooperativeEEENS5_IJNSA_ILi256EEENSA_ILi176EEENSA_ILi128EEEEEENS_6half_tENS5_IJlSC_lEEESK_SL_NS4_8TiledMMAINS4_8MMA_AtomIJNS4_4SM904GMMA25MMA_64x16x16_F32F16F16_SSILNSP_5MajorE0ELSR_0ELNSP_7ScaleInE1ELSS_1EEEEEENS4_6LayoutISD_NS5_IJSC_NSA_ILi0EEESW_EEEEENS5_IJNS4_10UnderscoreESZ_SZ_EEEEENS4_13SM90_TMA_LOADENS4_14ComposedLayoutINS4_7SwizzleILi3ELi4ELi3EEENS4_18smem_ptr_flag_bitsILi16EEENSV_INS5_IJNSA_ILi8EEENSA_ILi64EEEEEENS5_IJS19_SC_EEEEEEEvNS4_8identityENS4_23SM90_TMA_LOAD_MULTICASTES1D_vS1E_EENS_8epilogue10collective6detail29Sm90TmaWarpSpecializedAdapterINS1I_15DefaultEpilogueISK_SL_SL_NS1H_6thread17LinearCombinationISK_Li1EffLNS1M_9ScaleType4KindE0ELNS_15FloatRoundStyleE2ESK_EENS1_15EpilogueDefaultEEEEEvvEEEEvNT_6ParamsE,"",@"SHT_CUDA_INFO"
	.sectionflags	@""
	.align	4


	//----- nvinfo : EIATTR_CUDA_API_VERSION
	.align		4
        /*0000*/ 	.byte	0x04, 0x37
        /*0002*/ 	.short	(.L_21 - .L_20)
.L_20:
        /*0004*/ 	.word	0x00000082


	//----- nvinfo : EIATTR_KPARAM_INFO
	.align		4
.L_21:
        /*0008*/ 	.byte	0x04, 0x17
        /*000a*/ 	.short	(.L_23 - .L_22)
.L_22:
        /*000c*/ 	.word	0x00000000
        /*0010*/ 	.short	0x0000
        /*0012*/ 	.short	0x0070
        /*0014*/ 	.byte	0x00, 0xf0, 0x01, 0x10


	//----- nvinfo : EIATTR_SPARSE_MMA_MASK
	.align		4
.L_23:
        /*0018*/ 	.byte	0x03, 0x50
        /*001a*/ 	.short	0x0000


	//----- nvinfo : EIATTR_MAXREG_COUNT
	.align		4
        /*001c*/ 	.byte	0x03, 0x1b
        /*001e*/ 	.short	0x00a8


	//----- nvinfo : EIATTR_NUM_BARRIERS
	.align		4
        /*0020*/ 	.byte	0x02, 0x4c
        /*0022*/ 	.byte	0x01
	.zero		1


	//----- nvinfo : EIATTR_EXTERNS
	.align		4
        /*0024*/ 	.byte	0x04, 0x0f
        /*0026*/ 	.short	(.L_25 - .L_24)


	//   ....[0]....
	.align		4
.L_24:
        /*0028*/ 	.word	index@(__assertfail)


	//----- nvinfo : EIATTR_ANNOTATIONS
	.align		4
.L_25:
        /*002c*/ 	.byte	0x04, 0x55
        /*002e*/ 	.short	(.L_27 - .L_26)


	//   ....[0]....
.L_26:
        /*0030*/ 	.word	0x00000001
        /*0034*/ 	.byte	0x70, 0x09, 0x00, 0x00, 0x01, 0x00, 0x00, 0x00, 0x70, 0x0e, 0x00, 0x00, 0x01, 0x00, 0x00, 0x00
        /*0044*/ 	.byte	0x80, 0x9f, 0x00, 0x00, 0x01, 0x00, 0x00, 0x00, 0xa0, 0x4f, 0x01, 0x00


	//----- nvinfo : EIATTR_MERCURY_ISA_VERSION
	.align		4
.L_27:
        /*0050*/ 	.byte	0x03, 0x5f
        /*0052*/ 	.short	0x0101


	//----- nvinfo : EIATTR_INT_WARP_WIDE_INSTR_OFFSETS
	.align		4
        /*0054*/ 	.byte	0x04, 0x31
        /*0056*/ 	.short	(.L_29 - .L_28)


	//   ....[0]....
.L_28:
        /*0058*/ 	.word	0x00000440


	//   ....[1]....
        /*005c*/ 	.word	0x00000460


	//   ....[2]....
        /*0060*/ 	.word	0x00000620


	//----- nvinfo : EIATTR_COOP_GROUP_MASK_REGIDS
	.align		4
.L_29:
        /*0064*/ 	.byte	0x04, 0x29
        /*0066*/ 	.short	(.L_31 - .L_30)


	//   ....[0]....
.L_30:
        /*0068*/ 	.word	0xffffffff


	//   ....[1]....
        /*006c*/ 	.word	0xffffffff


	//   ....[2]....
        /*0070*/ 	.word	0xffffffff


	//   ....[3]....
        /*0074*/ 	.word	0xffffffff


	//   ....[4]....
        /*0078*/ 	.word	0xffffffff


	//   ....[5]....
        /*007c*/ 	.word	0xffffffff


	//----- nvinfo : EIATTR_COOP_GROUP_INSTR_OFFSETS
	.align		4
.L_31:
        /*0080*/ 	.byte	0x04, 0x28
        /*0082*/ 	.short	(.L_33 - .L_32)


	//   ....[0]....
.L_32:
        /*0084*/ 	.word	0x00000070


	//   ....[1]....
        /*0088*/ 	.word	0x00000080


	//   ....[2]....
        /*008c*/ 	.word	0x00000140


	//   ....[3]....
        /*0090*/ 	.word	0x000002a0


	//   ....[4]....
        /*0094*/ 	.word	0x000007c0


	//   ....[5]....
        /*0098*/ 	.word	0x00001250


	//----- nvinfo : EIATTR_REG_RECONFIG
	.align		4
.L_33:
        /*009c*/ 	.byte	0x01, 0x54
	.zero		2


	//----- nvinfo : EIATTR_SYSCALL_OFFSETS
	.align		4
        /*00a0*/ 	.byte	0x04, 0x46
        /*00a2*/ 	.short	(.L_35 - .L_34)


	//   ....[0]....
.L_34:
        /*00a4*/ 	.word	0x00001400


	//----- nvinfo : EIATTR_MBARRIER_INSTR_OFFSETS
	.align		4
.L_35:
        /*00a8*/ 	.byte	0x04, 0x39
        /*00aa*/ 	.short	(.L_37 - .L_36)


	//   ....[0]....
.L_36:
        /*00ac*/ 	.word	0x00000240
        /*00b0*/ 	.word	0x000000ff
        /*00b4*/ 	.word	0x00000000
        /*00b8*/ 	.short	0x0100
        /*00ba*/ 	.byte	0x08
	.zero		1


	//   ....[1]....
        /*00bc*/ 	.word	0x00000250
        /*00c0*/ 	.word	0x000000ff
        /*00c4*/ 	.word	0x00000010
        /*00c8*/ 	.short	0x0100
        /*00ca*/ 	.byte	0x08
	.zero		1


	//   ....[2]....
        /*00cc*/ 	.word	0x00000260
        /*00d0*/ 	.word	0x000000ff
        /*00d4*/ 	.word	0x00000008
        /*00d8*/ 	.short	0x0100
        /*00da*/ 	.byte	0x08
	.zero		1


	//   ....[3]....
        /*00dc*/ 	.word	0x00000270
        /*00e0*/ 	.word	0x000000ff
        /*00e4*/ 	.word	0x00000018
        /*00e8*/ 	.short	0x0100
        /*00ea*/ 	.byte	0x08
	.zero		1


	//   ....[4]....
        /*00ec*/ 	.word	0x000006b0
        /*00f0*/ 	.word	0x000000ff
        /*00f4*/ 	.word	0x00000030
        /*00f8*/ 	.short	0x0100
        /*00fa*/ 	.byte	0x06
	.zero		1


	//   ....[5]....
        /*00fc*/ 	.word	0x00000750
        /*0100*/ 	.word	0x000000ff
        /*0104*/ 	.word	0x00000038
        /*0108*/ 	.short	0x0100
        /*010a*/ 	.byte	0x06
	.zero		1


	//   ....[6]....
        /*010c*/ 	.word	0x00001480
        /*0110*/ 	.word	0x00000003
        /*0114*/ 	.word	0x00000000
        /*0118*/ 	.short	0x010a
        /*011a*/ 	.byte	0x3f
	.zero		1


	//   ....[7]....
        /*011c*/ 	.word	0x000014c0
        /*0120*/ 	.word	0x00000003
        /*0124*/ 	.word	0x00000000
        /*0128*/ 	.short	0x010a
        /*012a*/ 	.byte	0x3f
	.zero		1


	//   ....[8]....
        /*012c*/ 	.word	0x00005900
        /*0130*/ 	.word	0x000000ff
        /*0134*/ 	.word	0x00000000
        /*0138*/ 	.short	0x010a
        /*013a*/ 	.byte	0x04
	.zero		1


	//   ....[9]....
        /*013c*/ 	.word	0x00005940
        /*0140*/ 	.word	0x000000ff
        /*0144*/ 	.word	0x00000000
        /*0148*/ 	.short	0x010a
        /*014a*/ 	.byte	0x04
	.zero		1


	//   ....[10]....
        /*014c*/ 	.word	0x00009d90
        /*0150*/ 	.word	0x00000005
        /*0154*/ 	.word	0x00000000
        /*0158*/ 	.short	0x0101
        /*015a*/ 	.byte	0x3f
	.zero		1


	//   ....[11]....
        /*015c*/ 	.word	0x00009f40
        /*0160*/ 	.word	0x00000003
        /*0164*/ 	.word	0x00000000
        /*0168*/ 	.short	0x0101
        /*016a*/ 	.byte	0x3f
	.zero		1


	//   ....[12]....
        /*016c*/ 	.word	0x000158d0
        /*0170*/ 	.word	0x0000000f
        /*0174*/ 	.word	0x00000010
        /*0178*/ 	.short	0x010a
        /*017a*/ 	.byte	0x3f
	.zero		1


	//   ....[13]....
        /*017c*/ 	.word	0x00015d70
        /*0180*/ 	.word	0x00000003
        /*0184*/ 	.word	0x00000038
        /*0188*/ 	.short	0x0101
        /*018a*/ 	.byte	0x3f
	.zero		1


	//   ....[14]....
        /*018c*/ 	.word	0x000164a0
        /*0190*/ 	.word	0x00000007
        /*0194*/ 	.word	0x00000000
        /*0198*/ 	.short	0x010a
        /*019a*/ 	.byte	0x3f
	.zero		1


	//   ....[15]....
        /*019c*/ 	.word	0x00016520
        /*01a0*/ 	.word	0x00000003
        /*01a4*/ 	.word	0x00000000
        /*01a8*/ 	.short	0x010a
        /*01aa*/ 	.byte	0x3f
	.zero		1


	//   ....[16]....
        /*01ac*/ 	.word	0x00016580
        /*01b0*/ 	.word	0x00000003
        /*01b4*/ 	.word	0x00000000
        /*01b8*/ 	.short	0x010a
        /*01ba*/ 	.byte	0x3f
	.zero		1


	//   ....[17]....
        /*01bc*/ 	.word	0x000165e0
        /*01c0*/ 	.word	0x00000006
        /*01c4*/ 	.word	0x00000000
        /*01c8*/ 	.short	0x010a
        /*01ca*/ 	.byte	0x3f
	.zero		1


	//   ....[18]....
        /*01cc*/ 	.word	0x000166b0
        /*01d0*/ 	.word	0x0000000f
        /*01d4*/ 	.word	0x00000010
        /*01d8*/ 	.short	0x010a
        /*01da*/ 	.byte	0x3f
	.zero		1


	//   ....[19]....
        /*01dc*/ 	.word	0x00016780
        /*01e0*/ 	.word	0x00000007
        /*01e4*/ 	.word	0x00000000
        /*01e8*/ 	.short	0x010a
        /*01ea*/ 	.byte	0x3f
	.zero		1


	//----- nvinfo : EIATTR_NUM_MBARRIERS
	.align		4
.L_37:
        /*01ec*/ 	.byte	0x03, 0x38
        /*01ee*/ 	.short	0x0006


	//----- nvinfo : EIATTR_EXIT_INSTR_OFFSETS
	.align		4
        /*01f0*/ 	.byte	0x04, 0x1c
        /*01f2*/ 	.short	(.L_39 - .L_38)


	//   ....[0]....
.L_38:
        /*01f4*/ 	.word	0x00000910


	//   ....[1]....
        /*01f8*/ 	.word	0x00001160


	//   ....[2]....
        /*01fc*/ 	.word	0x00014fd0


	//   ....[3]....
        /*0200*/ 	.word	0x00015560


	//   ....[4]....
        /*0204*/ 	.word	0x00016570


	//----- nvinfo : EIATTR_MAX_THREADS
	.align		4
.L_39:
        /*0208*/ 	.byte	0x04, 0x05
        /*020a*/ 	.short	(.L_41 - .L_40)
.L_40:
        /*020c*/ 	.word	0x00000180
        /*0210*/ 	.word	0x00000001
        /*0214*/ 	.word	0x00000001


	//----- nvinfo : EIATTR_CRS_STACK_SIZE
	.align		4
.L_41:
        /*0218*/ 	.byte	0x04, 0x1e
        /*021a*/ 	.short	(.L_43 - .L_42)
.L_42:
        /*021c*/ 	.word	0x00000000


	//----- nvinfo : EIATTR_CBANK_PARAM_SIZE
	.align		4
.L_43:
        /*0220*/ 	.byte	0x03, 0x19
        /*0222*/ 	.short	0x0470


	//----- nvinfo : EIATTR_PARAM_CBANK
	.align		4
        /*0224*/ 	.byte	0x04, 0x0a
        /*0226*/ 	.short	(.L_45 - .L_44)
	.align		4
.L_44:
        /*0228*/ 	.word	index@(.nv.constant0._ZN7cutlass13device_kernelINS_4gemm6kernel13GemmUniversalIN4cute5tupleIJiiiiEEENS1_10collective13CollectiveMmaINS1_34MainloopSm90TmaGmmaWarpSpecializedILi2ENS5_IJNS4_1CILi2EEENSA_ILi1EEESC_EEENS1_35KernelTmaWarpSpecializedCooperativeEEENS5_IJNSA_ILi256EEENSA_ILi176EEENSA_ILi128EEEEEENS_6half_tENS5_IJlSC_lEEESK_SL_NS4_8TiledMMAINS4_8MMA_AtomIJNS4_4SM904GMMA25MMA_64x16x16_F32F16F16_SSILNSP_5MajorE0ELSR_0ELNSP_7ScaleInE1ELSS_1EEEEEENS4_6LayoutISD_NS5_IJSC_NSA_ILi0EEESW_EEEEENS5_IJNS4_10UnderscoreESZ_SZ_EEEEENS4_13SM90_TMA_LOADENS4_14ComposedLayoutINS4_7SwizzleILi3ELi4ELi3EEENS4_18smem_ptr_flag_bitsILi16EEENSV_INS5_IJNSA_ILi8EEENSA_ILi64EEEEEENS5_IJS19_SC_EEEEEEEvNS4_8identityENS4_23SM90_TMA_LOAD_MULTICASTES1D_vS1E_EENS_8epilogue10collective6detail29Sm90TmaWarpSpecializedAdapterINS1I_15DefaultEpilogueISK_SL_SL_NS1H_6thread17LinearCombinationISK_Li1EffLNS1M_9ScaleType4KindE0ELNS_15FloatRoundStyleE2ESK_EENS1_15EpilogueDefaultEEEEEvvEEEEvNT_6ParamsE)
        /*022c*/ 	.short	0x0210
        /*022e*/ 	.short	0x0470


	//----- nvinfo : EIATTR_SW_WAR
	.align		4
.L_45:
        /*0230*/ 	.byte	0x04, 0x36
        /*0232*/ 	.short	(.L_47 - .L_46)
.L_46:
        /*0234*/ 	.word	0x00000008
.L_47:


//--------------------- .nv.callgraph             --------------------------
	.section	.nv.callgraph,"",@"SHT_CUDA_CALLGRAPH"
	.align	4
	.sectionentsize	8
	.align		4
        /*0000*/ 	.word	0x00000000
	.align		4
        /*0004*/ 	.word	0xffffffff
	.align		4
        /*0008*/ 	.word	index@(_ZN7cutlass13device_kernelINS_4gemm6kernel13GemmUniversalIN4cute5tupleIJiiiiEEENS1_10collective13CollectiveMmaINS1_34MainloopSm90TmaGmmaWarpSpecializedILi2ENS5_IJNS4_1CILi2EEENSA_ILi1EEESC_EEENS1_35KernelTmaWarpSpecializedCooperativeEEENS5_IJNSA_ILi256EEENSA_ILi176EEENSA_ILi128EEEEEENS_6half_tENS5_IJlSC_lEEESK_SL_NS4_8TiledMMAINS4_8MMA_AtomIJNS4_4SM904GMMA25MMA_64x16x16_F32F16F16_SSILNSP_5MajorE0ELSR_0ELNSP_7ScaleInE1ELSS_1EEEEEENS4_6LayoutISD_NS5_IJSC_NSA_ILi0EEESW_EEEEENS5_IJNS4_10UnderscoreESZ_SZ_EEEEENS4_13SM90_TMA_LOADENS4_14ComposedLayoutINS4_7SwizzleILi3ELi4ELi3EEENS4_18smem_ptr_flag_bitsILi16EEENSV_INS5_IJNSA_ILi8EEENSA_ILi64EEEEEENS5_IJS19_SC_EEEEEEEvNS4_8identityENS4_23SM90_TMA_LOAD_MULTICASTES1D_vS1E_EENS_8epilogue10collective6detail29Sm90TmaWarpSpecializedAdapterINS1I_15DefaultEpilogueISK_SL_SL_NS1H_6thread17LinearCombinationISK_Li1EffLNS1M_9ScaleType4KindE0ELNS_15FloatRoundStyleE2ESK_EENS1_15EpilogueDefaultEEEEEvvEEEEvNT_6ParamsE)
	.align		4
        /*000c*/ 	.word	index@(__assertfail)
	.align		4
        /*0010*/ 	.word	0x00000000
	.align		4
        /*0014*/ 	.word	0xfffffffe
	.align		4
        /*0018*/ 	.word	0x00000000
	.align		4
        /*001c*/ 	.word	0xfffffffd
	.align		4
        /*0020*/ 	.word	0x00000000
	.align		4
        /*0024*/ 	.word	0xfffffffc


//--------------------- .nv.constant4             --------------------------
	.section	.nv.constant4,"a",@progbits
	.align	8
	.align		8
.nv.constant4:
        /*0000*/ 	.dword	__assertfail
	.align		8
        /*0008*/ 	.dword	__unnamed_1
	.align		8
        /*0010*/ 	.dword	_ZN40_INTERNAL_28cbd7e1_4_k_cu_d19b81ee_179954cuda3std3__45__cpo5beginE
	.align		8
        /*0018*/ 	.dword	_ZN40_INTERNAL_28cbd7e1_4_k_cu_d19b81ee_179954cuda3std3__45__cpo3endE
	.align		8
        /*0020*/ 	.dword	_ZN40_INTERNAL_28cbd7e1_4_k_cu_d19b81ee_179954cuda3std3__45__cpo6cbeginE
	.align		8
        /*0028*/ 	.dword	_ZN40_INTERNAL_28cbd7e1_4_k_cu_d19b81ee_179954cuda3std3__45__cpo4cendE
	.align		8
        /*0030*/ 	.dword	_ZN40_INTERNAL_28cbd7e1_4_k_cu_d19b81ee_179954cuda3std3__442_GLOBAL__N__28cbd7e1_4_k_cu_d19b81ee_179956ignoreE
	.align		8
        /*0038*/ 	.dword	_ZN40_INTERNAL_28cbd7e1_4_k_cu_d19b81ee_179954cuda3std3__419piecewise_constructE
	.align		8
        /*0040*/ 	.dword	_ZN40_INTERNAL_28cbd7e1_4_k_cu_d19b81ee_179954cuda3std3__48in_placeE
	.align		8
        /*0048*/ 	.dword	_ZN40_INTERNAL_28cbd7e1_4_k_cu_d19b81ee_179954cuda3std6ranges3__45__cpo4swapE
	.align		8
        /*0050*/ 	.dword	_ZN40_INTERNAL_28cbd7e1_4_k_cu_d19b81ee_179954cuda3std6ranges3__45__cpo9iter_moveE
	.align		8
        /*0058*/ 	.dword	_ZN40_INTERNAL_28cbd7e1_4_k_cu_d19b81ee_179954cute7productE
	.align		8
        /*0060*/ 	.dword	_ZN40_INTERNAL_28cbd7e1_4_k_cu_d19b81ee_179954cute1_E
	.align		8
        /*0068*/ 	.dword	$str$22
	.align		8
        /*0070*/ 	.dword	$str$23


//--------------------- .text._ZN7cutlass13device_kernelINS_4gemm6kernel13GemmUniversalIN4cute5tupleIJiiiiEEENS1_10collective13CollectiveMmaINS1_34MainloopSm90TmaGmmaWarpSpecializedILi2ENS5_IJNS4_1CILi2EEENSA_ILi1EEESC_EEENS1_35KernelTmaWarpSpecializedCooperativeEEENS5_IJNSA_ILi256EEENSA_ILi176EEENSA_ILi128EEEEEENS_6half_tENS5_IJlSC_lEEESK_SL_NS4_8TiledMMAINS4_8MMA_AtomIJNS4_4SM904GMMA25MMA_64x16x16_F32F16F16_SSILNSP_5MajorE0ELSR_0ELNSP_7ScaleInE1ELSS_1EEEEEENS4_6LayoutISD_NS5_IJSC_NSA_ILi0EEESW_EEEEENS5_IJNS4_10UnderscoreESZ_SZ_EEEEENS4_13SM90_TMA_LOADENS4_14ComposedLayoutINS4_7SwizzleILi3ELi4ELi3EEENS4_18smem_ptr_flag_bitsILi16EEENSV_INS5_IJNSA_ILi8EEENSA_ILi64EEEEEENS5_IJS19_SC_EEEEEEEvNS4_8identityENS4_23SM90_TMA_LOAD_MULTICASTES1D_vS1E_EENS_8epilogue10collective6detail29Sm90TmaWarpSpecializedAdapterINS1I_15DefaultEpilogueISK_SL_SL_NS1H_6thread17LinearCombinationISK_Li1EffLNS1M_9ScaleType4KindE0ELNS_15FloatRoundStyleE2ESK_EENS1_15EpilogueDefaultEEEEEvvEEEEvNT_6ParamsE --------------------------
	.section	.text._ZN7cutlass13device_kernelINS_4gemm6kernel13GemmUniversalIN4cute5tupleIJiiiiEEENS1_10collective13CollectiveMmaINS1_34MainloopSm90TmaGmmaWarpSpecializedILi2ENS5_IJNS4_1CILi2EEENSA_ILi1EEESC_EEENS1_35KernelTmaWarpSpecializedCooperativeEEENS5_IJNSA_ILi256EEENSA_ILi176EEENSA_ILi128EEEEEENS_6half_tENS5_IJlSC_lEEESK_SL_NS4_8TiledMMAINS4_8MMA_AtomIJNS4_4SM904GMMA25MMA_64x16x16_F32F16F16_SSILNSP_5MajorE0ELSR_0ELNSP_7ScaleInE1ELSS_1EEEEEENS4_6LayoutISD_NS5_IJSC_NSA_ILi0EEESW_EEEEENS5_IJNS4_10UnderscoreESZ_SZ_EEEEENS4_13SM90_TMA_LOADENS4_14ComposedLayoutINS4_7SwizzleILi3ELi4ELi3EEENS4_18smem_ptr_flag_bitsILi16EEENSV_INS5_IJNSA_ILi8EEENSA_ILi64EEEEEENS5_IJS19_SC_EEEEEEEvNS4_8identityENS4_23SM90_TMA_LOAD_MULTICASTES1D_vS1E_EENS_8epilogue10collective6detail29Sm90TmaWarpSpecializedAdapterINS1I_15DefaultEpilogueISK_SL_SL_NS1H_6thread17LinearCombinationISK_Li1EffLNS1M_9ScaleType4KindE0ELNS_15FloatRoundStyleE2ESK_EENS1_15EpilogueDefaultEEEEEvvEEEEvNT_6ParamsE,"ax",@progbits
	.align	128
.text._ZN7cutlass13device_kernelINS_4gemm6kernel13GemmUniversalIN4cute5tupleIJiiiiEEENS1_10collective13CollectiveMmaINS1_34MainloopSm90TmaGmmaWarpSpecializedILi2ENS5_IJNS4_1CILi2EEENSA_ILi1EEESC_EEENS1_35KernelTmaWarpSpecializedCooperativeEEENS5_IJNSA_ILi256EEENSA_ILi176EEENSA_ILi128EEEEEENS_6half_tENS5_IJlSC_lEEESK_SL_NS4_8TiledMMAINS4_8MMA_AtomIJNS4_4SM904GMMA25MMA_64x16x16_F32F16F16_SSILNSP_5MajorE0ELSR_0ELNSP_7ScaleInE1ELSS_1EEEEEENS4_6LayoutISD_NS5_IJSC_NSA_ILi0EEESW_EEEEENS5_IJNS4_10UnderscoreESZ_SZ_EEEEENS4_13SM90_TMA_LOADENS4_14ComposedLayoutINS4_7SwizzleILi3ELi4ELi3EEENS4_18smem_ptr_flag_bitsILi16EEENSV_INS5_IJNSA_ILi8EEENSA_ILi64EEEEEENS5_IJS19_SC_EEEEEEEvNS4_8identityENS4_23SM90_TMA_LOAD_MULTICASTES1D_vS1E_EENS_8epilogue10collective6detail29Sm90TmaWarpSpecializedAdapterINS1I_15DefaultEpilogueISK_SL_SL_NS1H_6thread17LinearCombinationISK_Li1EffLNS1M_9ScaleType4KindE0ELNS_15FloatRoundStyleE2ESK_EENS1_15EpilogueDefaultEEEEEvvEEEEvNT_6ParamsE:
        .type           _ZN7cutlass13device_kernelINS_4gemm6kernel13GemmUniversalIN4cute5tupleIJiiiiEEENS1_10collective13CollectiveMmaINS1_34MainloopSm90TmaGmmaWarpSpecializedILi2ENS5_IJNS4_1CILi2EEENSA_ILi1EEESC_EEENS1_35KernelTmaWarpSpecializedCooperativeEEENS5_IJNSA_ILi256EEENSA_ILi176EEENSA_ILi128EEEEEENS_6half_tENS5_IJlSC_lEEESK_SL_NS4_8TiledMMAINS4_8MMA_AtomIJNS4_4SM904GMMA25MMA_64x16x16_F32F16F16_SSILNSP_5MajorE0ELSR_0ELNSP_7ScaleInE1ELSS_1EEEEEENS4_6LayoutISD_NS5_IJSC_NSA_ILi0EEESW_EEEEENS5_IJNS4_10UnderscoreESZ_SZ_EEEEENS4_13SM90_TMA_LOADENS4_14ComposedLayoutINS4_7SwizzleILi3ELi4ELi3EEENS4_18smem_ptr_flag_bitsILi16EEENSV_INS5_IJNSA_ILi8EEENSA_ILi64EEEEEENS5_IJS19_SC_EEEEEEEvNS4_8identityENS4_23SM90_TMA_LOAD_MULTICASTES1D_vS1E_EENS_8epilogue10collective6detail29Sm90TmaWarpSpecializedAdapterINS1I_15DefaultEpilogueISK_SL_SL_NS1H_6thread17LinearCombinationISK_Li1EffLNS1M_9ScaleType4KindE0ELNS_15FloatRoundStyleE2ESK_EENS1_15EpilogueDefaultEEEEEvvEEEEvNT_6ParamsE,@function
        .size           _ZN7cutlass13device_kernelINS_4gemm6kernel13GemmUniversalIN4cute5tupleIJiiiiEEENS1_10collective13CollectiveMmaINS1_34MainloopSm90TmaGmmaWarpSpecializedILi2ENS5_IJNS4_1CILi2EEENSA_ILi1EEESC_EEENS1_35KernelTmaWarpSpecializedCooperativeEEENS5_IJNSA_ILi256EEENSA_ILi176EEENSA_ILi128EEEEEENS_6half_tENS5_IJlSC_lEEESK_SL_NS4_8TiledMMAINS4_8MMA_AtomIJNS4_4SM904GMMA25MMA_64x16x16_F32F16F16_SSILNSP_5MajorE0ELSR_0ELNSP_7ScaleInE1ELSS_1EEEEEENS4_6LayoutISD_NS5_IJSC_NSA_ILi0EEESW_EEEEENS5_IJNS4_10UnderscoreESZ_SZ_EEEEENS4_13SM90_TMA_LOADENS4_14ComposedLayoutINS4_7SwizzleILi3ELi4ELi3EEENS4_18smem_ptr_flag_bitsILi16EEENSV_INS5_IJNSA_ILi8EEENSA_ILi64EEEEEENS5_IJS19_SC_EEEEEEEvNS4_8identityENS4_23SM90_TMA_LOAD_MULTICASTES1D_vS1E_EENS_8epilogue10collective6detail29Sm90TmaWarpSpecializedAdapterINS1I_15DefaultEpilogueISK_SL_SL_NS1H_6thread17LinearCombinationISK_Li1EffLNS1M_9ScaleType4KindE0ELNS_15FloatRoundStyleE2ESK_EENS1_15EpilogueDefaultEEEEEvvEEEEvNT_6ParamsE,(.L_x_415 - _ZN7cutlass13device_kernelINS_4gemm6kernel13GemmUniversalIN4cute5tupleIJiiiiEEENS1_10collective13CollectiveMmaINS1_34MainloopSm90TmaGmmaWarpSpecializedILi2ENS5_IJNS4_1CILi2EEENSA_ILi1EEESC_EEENS1_35KernelTmaWarpSpecializedCooperativeEEENS5_IJNSA_ILi256EEENSA_ILi176EEENSA_ILi128EEEEEENS_6half_tENS5_IJlSC_lEEESK_SL_NS4_8TiledMMAINS4_8MMA_AtomIJNS4_4SM904GMMA25MMA_64x16x16_F32F16F16_SSILNSP_5MajorE0ELSR_0ELNSP_7ScaleInE1ELSS_1EEEEEENS4_6LayoutISD_NS5_IJSC_NSA_ILi0EEESW_EEEEENS5_IJNS4_10UnderscoreESZ_SZ_EEEEENS4_13SM90_TMA_LOADENS4_14ComposedLayoutINS4_7SwizzleILi3ELi4ELi3EEENS4_18smem_ptr_flag_bitsILi16EEENSV_INS5_IJNSA_ILi8EEENSA_ILi64EEEEEENS5_IJS19_SC_EEEEEEEvNS4_8identityENS4_23SM90_TMA_LOAD_MULTICASTES1D_vS1E_EENS_8epilogue10collective6detail29Sm90TmaWarpSpecializedAdapterINS1I_15DefaultEpilogueISK_SL_SL_NS1H_6thread17LinearCombinationISK_Li1EffLNS1M_9ScaleType4KindE0ELNS_15FloatRoundStyleE2ESK_EENS1_15EpilogueDefaultEEEEEvvEEEEvNT_6ParamsE)
        .other          _ZN7cutlass13device_kernelINS_4gemm6kernel13GemmUniversalIN4cute5tupleIJiiiiEEENS1_10collective13CollectiveMmaINS1_34MainloopSm90TmaGmmaWarpSpecializedILi2ENS5_IJNS4_1CILi2EEENSA_ILi1EEESC_EEENS1_35KernelTmaWarpSpecializedCooperativeEEENS5_IJNSA_ILi256EEENSA_ILi176EEENSA_ILi128EEEEEENS_6half_tENS5_IJlSC_lEEESK_SL_NS4_8TiledMMAINS4_8MMA_AtomIJNS4_4SM904GMMA25MMA_64x16x16_F32F16F16_SSILNSP_5MajorE0ELSR_0ELNSP_7ScaleInE1ELSS_1EEEEEENS4_6LayoutISD_NS5_IJSC_NSA_ILi0EEESW_EEEEENS5_IJNS4_10UnderscoreESZ_SZ_EEEEENS4_13SM90_TMA_LOADENS4_14ComposedLayoutINS4_7SwizzleILi3ELi4ELi3EEENS4_18smem_ptr_flag_bitsILi16EEENSV_INS5_IJNSA_ILi8EEENSA_ILi64EEEEEENS5_IJS19_SC_EEEEEEEvNS4_8identityENS4_23SM90_TMA_LOAD_MULTICASTES1D_vS1E_EENS_8epilogue10collective6detail29Sm90TmaWarpSpecializedAdapterINS1I_15DefaultEpilogueISK_SL_SL_NS1H_6thread17LinearCombinationISK_Li1EffLNS1M_9ScaleType4KindE0ELNS_15FloatRoundStyleE2ESK_EENS1_15EpilogueDefaultEEEEEvvEEEEvNT_6ParamsE,@"STO_CUDA_ENTRY STV_DEFAULT"
_ZN7cutlass13device_kernelINS_4gemm6kernel13GemmUniversalIN4cute5tupleIJiiiiEEENS1_10collective13CollectiveMmaINS1_34MainloopSm90TmaGmmaWarpSpecializedILi2ENS5_IJNS4_1CILi2EEENSA_ILi1EEESC_EEENS1_35KernelTmaWarpSpecializedCooperativeEEENS5_IJNSA_ILi256EEENSA_ILi176EEENSA_ILi128EEEEEENS_6half_tENS5_IJlSC_lEEESK_SL_NS4_8TiledMMAINS4_8MMA_AtomIJNS4_4SM904GMMA25MMA_64x16x16_F32F16F16_SSILNSP_5MajorE0ELSR_0ELNSP_7ScaleInE1ELSS_1EEEEEENS4_6LayoutISD_NS5_IJSC_NSA_ILi0EEESW_EEEEENS5_IJNS4_10UnderscoreESZ_SZ_EEEEENS4_13SM90_TMA_LOADENS4_14ComposedLayoutINS4_7SwizzleILi3ELi4ELi3EEENS4_18smem_ptr_flag_bitsILi16EEENSV_INS5_IJNSA_ILi8EEENSA_ILi64EEEEEENS5_IJS19_SC_EEEEEEEvNS4_8identityENS4_23SM90_TMA_LOAD_MULTICASTES1D_vS1E_EENS_8epilogue10collective6detail29Sm90TmaWarpSpecializedAdapterINS1I_15DefaultEpilogueISK_SL_SL_NS1H_6thread17LinearCombinationISK_Li1EffLNS1M_9ScaleType4KindE0ELNS_15FloatRoundStyleE2ESK_EENS1_15EpilogueDefaultEEEEEvvEEEEvNT_6ParamsE:
[----:B------:R-:W0:Y:S02]  /*0000*/  LDC R1, c[0x0][0x28] ;  /* 0x00000a00ff017b82 */ /* 0x000e240000000800 */
[----:B0-----:R-:W-:Y:S01]  /*0010*/  VIADD R1, R1, 0xfffffff8 ;  /* 0xfffffff801017836 */ /* 0x001fe20000000000 */
[----:B------:R-:W0:Y:S01]  /*0020*/  S2R R6, SR_TID.X ;  /* 0x0000000000067919 */ /* 0x000e220000002100 */
[----:B------:R-:W-:Y:S01]  /*0030*/  ELECT P0, URZ, PT ;  /* 0x00000000003f782f */ /* 0x000fe20003800000 */
[----:B------:R-:W-:Y:S01]  /*0040*/  BSSY B0, `(.L_x_0) ;  /* 0x000000f000007945 */ /* 0x000fe20003800000 */
[--C-:B0-----:R-:W-:Y:S02]  /*0050*/  SHF.R.U32.HI R0, RZ, 0x5, R6.reuse ;  /* 0x00000005ff007819 */ /* 0x101fe40000011606 */
[----:B------:R-:W-:-:S03]  /*0060*/  SHF.R.U32.HI R3, RZ, 0x7, R6 ;  /* 0x00000007ff037819 */ /* 0x000fc60000011606 */
[----:B------:R-:W0:Y:S04]  /*0070*/  SHFL.IDX PT, R2, R0, RZ, 0x1f ;  /* 0x00001fff00027589 */ /* 0x000e2800000e0000 */
[----:B------:R1:W2:Y:S01]  /*0080*/  SHFL.IDX PT, R5, R3, RZ, 0x1f ;  /* 0x00001fff03057589 */ /* 0x0002a200000e0000 */
[----:B0-----:R-:W-:-:S13]  /*0090*/  ISETP.NE.OR P0, PT, R2, RZ, !P0 ;  /* 0x000000ff0200720c */ /* 0x001fda0004705670 */
[----:B-12---:R-:W-:Y:S05]  /*00a0*/  @P0 BRA `(.L_x_1) ;  /* 0x0000000000200947 */ /* 0x006fea0003800000 */
[----:B------:R-:W-:Y:S02]  /*00b0*/  ULDC.64 UR4, c[0x0][0x198] ;  /* 0x0000660000047ab9 */ /* 0x000fe40000000a00 */
[----:B------:R-:W-:Y:S02]  /*00c0*/  UIADD3 UR6, UP0, UR4, 0xf0, URZ ;  /* 0x000000f004067890 */ /* 0x000fe4000ff1e03f */
[----:B------:R-:W-:Y:S02]  /*00d0*/  UIADD3 UR4, UP1, UR4, 0x1f0, URZ ;  /* 0x000001f004047890 */ /* 0x000fe4000ff3e03f */
[----:B------:R-:W-:Y:S02]  /*00e0*/  UIADD3.X UR7, URZ, UR5, URZ, UP0, !UPT ;  /* 0x000000053f077290 */ /* 0x000fe400087fe43f */
[----:B------:R-:W-:-:S07]  /*00f0*/  UIADD3.X UR5, URZ, UR5, URZ, UP1, !UPT ;  /* 0x000000053f057290 */ /* 0x000fce0008ffe43f */
[----:B------:R0:W-:Y:S02]  /*0100*/  UTMACCTL.PF [UR6] ;  /* 0x00000000060079b9 */ /* 0x0001e40008040000 */
[----:B------:R0:W-:Y:S02]  /*0110*/  UTMACCTL.PF [UR4] ;  /* 0x00000000040079b9 */ /* 0x0001e40008040000 */
[----:B0-----:R-:W-:Y:S01]  /*0120*/  NOP ;  /* 0x0000000000007918 */ /* 0x001fe20000000000 */
.L_x_1:
[----:B------:R-:W-:Y:S05]  /*0130*/  BSYNC B0 ;  /* 0x0000000000007941 */ /* 0x000fea0003800000 */
.L_x_0:
[----:B------:R-:W0:Y:S02]  /*0140*/  SHFL.IDX PT, R3, R0, RZ, 0x1f ;  /* 0x00001fff00037589 */ /* 0x000e2400000e0000 */
[----:B0-----:R-:W-:-:S13]  /*0150*/  ISETP.NE.AND P0, PT, R3, RZ, PT ;  /* 0x000000ff0300720c */ /* 0x001fda0003f05270 */
[----:B------:R-:W-:Y:S05]  /*0160*/  @P0 BRA `(.L_x_2) ;  /* 0x0000000000480947 */ /* 0x000fea0003800000 */
[----:B------:R-:W0:Y:S01]  /*0170*/  S2UR UR8, SR_CgaCtaId ;  /* 0x00000000000879c3 */ /* 0x000e220000008800 */
[----:B------:R-:W-:Y:S01]  /*0180*/  UMOV UR4, 0x400 ;  /* 0x0000040000047882 */ /* 0x000fe20000000000 */
[----:B------:R-:W-:Y:S01]  /*0190*/  UMOV UR5, 0x1 ;  /* 0x0000000100057882 */ /* 0x000fe20000000000 */
[----:B------:R-:W-:Y:S01]  /*01a0*/  UMOV UR6, 0x4 ;  /* 0x0000000400067882 */ /* 0x000fe20000000000 */
[----:B------:R-:W-:Y:S01]  /*01b0*/  ELECT P0, URZ, PT ;  /* 0x00000000003f782f */ /* 0x000fe20003800000 */
[----:B------:R-:W-:-:S04]  /*01c0*/  UIADD3 UR6, -UR6, 0x100000, URZ ;  /* 0x0010000006067890 */ /* 0x000fc8000fffe13f */
[----:B------:R-:W-:Y:S02]  /*01d0*/  USHF.L.U32 UR7, UR6, 0xb, URZ ;  /* 0x0000000b06077899 */ /* 0x000fe4000800063f */
[----:B------:R-:W-:Y:S02]  /*01e0*/  USHF.L.U32 UR6, UR6, 0x1, URZ ;  /* 0x0000000106067899 */ /* 0x000fe4000800063f */
[----:B0-----:R-:W-:Y:S02]  /*01f0*/  ULEA UR8, UR8, UR4, 0x18 ;  /* 0x0000000408087291 */ /* 0x001fe4000f8ec03f */
[----:B------:R-:W-:-:S04]  /*0200*/  UIADD3 UR4, -UR5, 0x100000, URZ ;  /* 0x0010000005047890 */ /* 0x000fc8000fffe13f */
[----:B------:R-:W-:Y:S02]  /*0210*/  USHF.L.U32 UR5, UR4, 0xb, URZ ;  /* 0x0000000b04057899 */ /* 0x000fe4000800063f */
[----:B------:R-:W-:Y:S01]  /*0220*/  USHF.L.U32 UR4, UR4, 0x1, URZ ;  /* 0x0000000104047899 */ /* 0x000fe2000800063f */
[----:B------:R-:W0:Y:S11]  /*0230*/  FENCE.VIEW.ASYNC.S ;  /* 0x00000000000073c6 */ /* 0x000e360000000000 */
[----:B0-----:R0:W1:Y:S01]  /*0240*/  SYNCS.EXCH.64 URZ, [UR8], UR4 ;  /* 0x00000004083f75b2 */ /* 0x0010620008000100 */
[----:B------:R0:W2:Y:S01]  /*0250*/  SYNCS.EXCH.64 URZ, [UR8+0x10], UR6 ;  /* 0x00001006083f75b2 */ /* 0x0000a20008000100 */
[----:B------:R0:W3:Y:S01]  /*0260*/  SYNCS.EXCH.64 URZ, [UR8+0x8], UR4 ;  /* 0x00000804083f75b2 */ /* 0x0000e20008000100 */
[----:B------:R0:W4:Y:S01]  /*0270*/  SYNCS.EXCH.64 URZ, [UR8+0x18], UR6 ;  /* 0x00001806083f75b2 */ /* 0x0001220008000100 */
[----:B------:R-:W-:Y:S01]  /*0280*/  NOP ;  /* 0x0000000000007918 */ /* 0x000fe20000000000 */
.L_x_2:
[----:B------:R-:W-:Y:S01]  /*0290*/  SHF.R.S32.HI R4, RZ, 0x1f, R6 ;  /* 0x0000001fff047819 */ /* 0x000fe20000011406 */
[----:B------:R-:W5:Y:S01]  /*02a0*/  SHFL.IDX PT, R0, R0, RZ, 0x1f ;  /* 0x00001fff00007589 */ /* 0x000f6200000e0000 */
[----:B0-----:R-:W0:Y:S01]  /*02b0*/  S2UR UR8, SR_CTAID.X ;  /* 0x00000000000879c3 */ /* 0x001e220000002500 */
[----:B------:R-:W-:Y:S02]  /*02c0*/  ELECT P0, URZ, PT ;  /* 0x00000000003f782f */ /* 0x000fe40003800000 */
[----:B------:R-:W-:Y:S01]  /*02d0*/  LEA.HI R4, R4, R6, RZ, 0x7 ;  /* 0x0000000604047211 */ /* 0x000fe200078f38ff */
[----:B------:R-:W-:Y:S01]  /*02e0*/  ULDC UR4, c[0x0][0x150] ;  /* 0x0000540000047ab9 */ /* 0x000fe20000000800 */
[----:B------:R-:W-:Y:S01]  /*02f0*/  SHF.R.S32.HI R8, RZ, 0x1f, R3 ;  /* 0x0000001fff087819 */ /* 0x000fe20000011403 */
[----:B------:R-:W-:Y:S01]  /*0300*/  NOP ;  /* 0x0000000000007918 */ /* 0x000fe20000000000 */
[----:B------:R-:W-:Y:S01]  /*0310*/  LOP3.LUT R4, R4, 0xffffff80, RZ, 0xc0, !PT ;  /* 0xffffff8004047812 */ /* 0x000fe200078ec0ff */
[----:B------:R-:W-:Y:S01]  /*0320*/  NOP ;  /* 0x0000000000007918 */ /* 0x000fe20000000000 */
[----:B------:R-:W-:Y:S01]  /*0330*/  LEA.HI R8, R8, R3, RZ, 0x2 ;  /* 0x0000000308087211 */ /* 0x000fe200078f10ff */
[----:B------:R-:W1:Y:S01]  /*0340*/  LDC R10, c[0x0][0x144] ;  /* 0x00005100ff0a7b82 */ /* 0x000e620000000800 */
[----:B------:R-:W-:Y:S01]  /*0350*/  ISETP.NE.AND P3, PT, R5, RZ, PT ;  /* 0x000000ff0500720c */ /* 0x000fe20003f65270 */
[----:B------:R-:W-:Y:S01]  /*0360*/  IMAD.IADD R6, R6, 0x1, -R4 ;  /* 0x0000000106067824 */ /* 0x000fe200078e0a04 */
[----:B------:R-:W-:Y:S01]  /*0370*/  LOP3.LUT R8, R8, 0x3ffffffc, RZ, 0xc0, !PT ;  /* 0x3ffffffc08087812 */ /* 0x000fe200078ec0ff */
[----:B------:R-:W2:Y:S03]  /*0380*/  S2R R4, SR_CTAID.Y ;  /* 0x0000000000047919 */ /* 0x000ea60000002600 */
[----:B------:R-:W-:Y:S01]  /*0390*/  SHF.R.S32.HI R7, RZ, 0x1f, R6 ;  /* 0x0000001fff077819 */ /* 0x000fe20000011406 */
[----:B------:R-:W-:Y:S01]  /*03a0*/  IMAD.IADD R8, R3, 0x1, -R8 ;  /* 0x0000000103087824 */ /* 0x000fe200078e0a08 */
[----:B------:R-:W3:Y:S02]  /*03b0*/  LDC R13, c[0x0][0x140] ;  /* 0x00005000ff0d7b82 */ /* 0x000ee40000000800 */
[----:B------:R-:W-:-:S02]  /*03c0*/  LEA.HI R7, R7, R6, RZ, 0x3 ;  /* 0x0000000607077211 */ /* 0x000fc400078f18ff */
[----:B-----5:R-:W-:Y:S02]  /*03d0*/  ISETP.NE.OR P0, PT, R0, RZ, !P0 ;  /* 0x000000ff0000720c */ /* 0x020fe40004705670 */
[--C-:B------:R-:W-:Y:S02]  /*03e0*/  SHF.R.S32.HI R0, RZ, 0x3, R7.reuse ;  /* 0x00000003ff007819 */ /* 0x100fe40000011407 */
[----:B------:R-:W-:Y:S02]  /*03f0*/  SHF.R.S32.HI R7, RZ, 0x1f, R7 ;  /* 0x0000001fff077819 */ /* 0x000fe40000011407 */
[----:B0-----:R-:W-:Y:S02]  /*0400*/  I2FP.F32.U32 R9, UR8 ;  /* 0x0000000800097c45 */ /* 0x001fe40008201000 */
[----:B------:R-:W-:-:S03]  /*0410*/  LEA.HI R7, R7, R0, RZ, 0x2 ;  /* 0x0000000007077211 */ /* 0x000fc600078f10ff */
[----:B------:R-:W-:Y:S01]  /*0420*/  FMUL R9, R9, UR4 ;  /* 0x0000000409097c20 */ /* 0x000fe20008400000 */
[----:B------:R-:W-:Y:S01]  /*0430*/  LOP3.LUT R7, R7, 0xfffffffc, RZ, 0xc0, !PT ;  /* 0xfffffffc07077812 */ /* 0x000fe200078ec0ff */
[----:B------:R-:W-:Y:S01]  /*0440*/  VOTEU.ALL UP0, P0 ;  /* 0x00000000003f7886 */ /* 0x000fe20000000000 */
[----:B------:R-:W-:Y:S01]  /*0450*/  ULDC UR4, c[0x0][0x154] ;  /* 0x0000550000047ab9 */ /* 0x000fe20000000800 */
[----:B------:R-:W-:Y:S02]  /*0460*/  VOTEU.ALL UP1, P0 ;  /* 0x00000000003f7886 */ /* 0x000fe40000020000 */
[----:B------:R-:W0:Y:S01]  /*0470*/  F2I.U32.TRUNC.NTZ R9, R9 ;  /* 0x0000000900097305 */ /* 0x000e22000020f000 */
[----:B------:R-:W-:Y:S01]  /*0480*/  IMAD.IADD R7, R0, 0x1, -R7 ;  /* 0x0000000100077824 */ /* 0x000fe200078e0a07 */
[----:B------:R-:W5:Y:S01]  /*0490*/  @!UP0 S2UR UR7, SR_CgaCtaId ;  /* 0x00000000000789c3 */ /* 0x000f620000008800 */
[----:B------:R-:W-:Y:S01]  /*04a0*/  @!UP0 UMOV UR6, 0x400 ;  /* 0x0000040000068882 */ /* 0x000fe20000000000 */
[----:B---3--:R-:W-:Y:S01]  /*04b0*/  ISETP.EQ.U32.AND P2, PT, R13, 0x1, PT ;  /* 0x000000010d00780c */ /* 0x008fe20003f42070 */
[----:B------:R-:W-:Y:S01]  /*04c0*/  IMAD R8, R8, 0x4, R7 ;  /* 0x0000000408087824 */ /* 0x000fe200078e0207 */
[----:B--2---:R-:W-:-:S04]  /*04d0*/  I2FP.F32.U32 R3, R4 ;  /* 0x0000000400037245 */ /* 0x004fc80000201000 */
[----:B------:R-:W-:Y:S01]  /*04e0*/  LEA.HI R0, R8, R8, RZ, 0x1 ;  /* 0x0000000808007211 */ /* 0x000fe200078f08ff */
[----:B------:R-:W-:Y:S01]  /*04f0*/  FMUL R12, R3, UR4 ;  /* 0x00000004030c7c20 */ /* 0x000fe20008400000 */
[----:B------:R-:W2:Y:S01]  /*0500*/  LDC R7, c[0x0][0x148] ;  /* 0x00005200ff077b82 */ /* 0x000ea20000000800 */
[----:B------:R-:W-:Y:S01]  /*0510*/  UMOV UR4, 0x20 ;  /* 0x0000002000047882 */ /* 0x000fe20000000000 */
[----:B------:R-:W-:Y:S01]  /*0520*/  LOP3.LUT R11, R0, 0xfffffffe, RZ, 0xc0, !PT ;  /* 0xfffffffe000b7812 */ /* 0x000fe200078ec0ff */
[----:B0-----:R-:W-:Y:S01]  /*0530*/  IMAD.MOV R15, RZ, RZ, -R9 ;  /* 0x000000ffff0f7224 */ /* 0x001fe200078e0a09 */
[----:B------:R-:W-:Y:S01]  /*0540*/  SHF.R.S32.HI R9, RZ, 0x1f, R2 ;  /* 0x0000001fff097819 */ /* 0x000fe20000011402 */
[----:B------:R-:W0:Y:S01]  /*0550*/  F2I.U32.TRUNC.NTZ R12, R12 ;  /* 0x0000000c000c7305 */ /* 0x000e22000020f000 */
[----:B------:R-:W-:-:S04]  /*0560*/  @!UP0 UIADD3 UR4, -UR4, 0x100000, URZ ;  /* 0x0010000004048890 */ /* 0x000fc8000fffe13f */
[----:B------:R-:W-:Y:S02]  /*0570*/  @!UP0 USHF.L.U32 UR5, UR4, 0xb, URZ ;  /* 0x0000000b04058899 */ /* 0x000fe4000800063f */
[----:B------:R-:W-:Y:S01]  /*0580*/  @!UP0 USHF.L.U32 UR4, UR4, 0x1, URZ ;  /* 0x0000000104048899 */ /* 0x000fe2000800063f */
[----:B-1----:R-:W-:Y:S01]  /*0590*/  IMAD R3, R10, R15, UR8 ;  /* 0x000000080a037e24 */ /* 0x002fe2000f8e020f */
[----:B------:R-:W-:Y:S01]  /*05a0*/  LEA.HI R9, R9, R2, RZ, 0x2 ;  /* 0x0000000209097211 */ /* 0x000fe200078f10ff */
[C---:B------:R-:W-:Y:S02]  /*05b0*/  IMAD.IADD R0, R8.reuse, 0x1, -R11 ;  /* 0x0000000108007824 */ /* 0x040fe400078e0a0b */
[----:B------:R-:W-:Y:S01]  /*05c0*/  IMAD.SHL.U32 R11, R8, 0x4, RZ ;  /* 0x00000004080b7824 */ /* 0x000fe200078e00ff */
[----:B------:R-:W-:Y:S02]  /*05d0*/  LOP3.LUT R9, R9, 0xfffffffc, RZ, 0xc0, !PT ;  /* 0xfffffffc09097812 */ /* 0x000fe400078ec0ff */
[----:B------:R-:W-:Y:S01]  /*05e0*/  ISETP.NE.AND P4, PT, R0, R3, PT ;  /* 0x000000030000720c */ /* 0x000fe20003f85270 */
[----:B-----5:R-:W-:Y:S01]  /*05f0*/  @!UP0 ULEA UR6, UR7, UR6, 0x18 ;  /* 0x0000000607068291 */ /* 0x020fe2000f8ec03f */
[----:B------:R-:W-:Y:S01]  /*0600*/  LOP3.LUT R16, R8, 0xc, R11, 0x78, !PT ;  /* 0x0000000c08107812 */ /* 0x000fe200078e780b */
[----:B------:R-:W-:Y:S01]  /*0610*/  IMAD.IADD R0, R2, 0x1, -R9 ;  /* 0x0000000102007824 */ /* 0x000fe200078e0a09 */
[----:B------:R-:W-:Y:S01]  /*0620*/  VOTEU.ALL UP0, P0 ;  /* 0x00000000003f7886 */ /* 0x000fe20000000000 */
[----:B------:R-:W-:Y:S01]  /*0630*/  LOP3.LUT P0, RZ, R6, 0x7, RZ, 0xc0, !PT ;  /* 0x0000000706ff7812 */ /* 0x000fe2000780c0ff */
[----:B0-----:R-:W-:-:S02]  /*0640*/  IMAD.MOV R14, RZ, RZ, -R12 ;  /* 0x000000ffff0e7224 */ /* 0x001fc400078e0a0c */
[----:B------:R-:W-:Y:S01]  /*0650*/  ISETP.NE.AND P1, PT, R0, 0x3, PT ;  /* 0x000000030000780c */ /* 0x000fe20003f25270 */
[----:B------:R-:W-:Y:S01]  /*0660*/  VIADD R6, R5, 0xffffffff ;  /* 0xffffffff05067836 */ /* 0x000fe20000000000 */
[----:B------:R-:W-:Y:S01]  /*0670*/  ISETP.LT.U32.AND P0, PT, R16, 0x2, !P0 ;  /* 0x000000021000780c */ /* 0x000fe20004701070 */
[----:B--2---:R-:W-:Y:S01]  /*0680*/  IMAD R9, R7, R14, R4 ;  /* 0x0000000e07097224 */ /* 0x004fe200078e0204 */
[----:B------:R-:W-:Y:S01]  /*0690*/  ISETP.EQ.OR P1, PT, R0, RZ, !P1 ;  /* 0x000000ff0000720c */ /* 0x000fe20004f22670 */
[----:B------:R-:W0:Y:S02]  /*06a0*/  FENCE.VIEW.ASYNC.S ;  /* 0x00000000000073c6 */ /* 0x000e240000000000 */
[----:B0-----:R0:W1:Y:S01]  /*06b0*/  @!UP0 SYNCS.EXCH.64 URZ, [UR6+0x30], UR4 ;  /* 0x00003004063f85b2 */ /* 0x0010620008000100 */
[----:B------:R-:W-:Y:S02]  /*06c0*/  @P4 LEA.HI R2, R16, R16, RZ, 0x1 ;  /* 0x0000001010024211 */ /* 0x000fe400078f08ff */
[----:B------:R-:W-:-:S02]  /*06d0*/  ISETP.EQ.AND P1, PT, R5, RZ, P1 ;  /* 0x000000ff0500720c */ /* 0x000fc40000f22270 */
[----:B------:R-:W-:Y:S02]  /*06e0*/  @P4 SHF.R.S32.HI R2, RZ, 0x1, R2 ;  /* 0x00000001ff024819 */ /* 0x000fe40000011402 */
[----:B------:R-:W-:Y:S02]  /*06f0*/  ISETP.GE.U32.AND P6, PT, R6, 0x2, PT ;  /* 0x000000020600780c */ /* 0x000fe40003fc6070 */
[----:B------:R-:W-:Y:S01]  /*0700*/  @P4 ISETP.NE.AND P5, PT, R2, R9, PT ;  /* 0x000000090200420c */ /* 0x000fe20003fa5270 */
[----:B------:R-:W-:Y:S01]  /*0710*/  IMAD.MOV.U32 R2, RZ, RZ, 0x1 ;  /* 0x00000001ff027424 */ /* 0x000fe200078e00ff */
[----:B------:R-:W-:Y:S02]  /*0720*/  SEL R9, RZ, 0x1, !P0 ;  /* 0x00000001ff097807 */ /* 0x000fe40004000000 */
[----:B------:R-:W-:Y:S02]  /*0730*/  @P4 SEL R2, RZ, 0x1, P5 ;  /* 0x00000001ff024807 */ /* 0x000fe40002800000 */
[----:B------:R-:W-:Y:S01]  /*0740*/  SEL R17, RZ, 0x1, !P1 ;  /* 0x00000001ff117807 */ /* 0x000fe20004800000 */
[----:B------:R0:W2:Y:S01]  /*0750*/  @!UP1 SYNCS.EXCH.64 URZ, [UR6+0x38], UR4 ;  /* 0x00003804063f95b2 */ /* 0x0000a20008000100 */
[----:B------:R-:W-:Y:S01]  /*0760*/  LOP3.LUT R2, R2, R9, RZ, 0xc0, !PT ;  /* 0x0000000902027212 */ /* 0x000fe200078ec0ff */
[----:B------:R-:W-:Y:S01]  /*0770*/  NOP ;  /* 0x0000000000007918 */ /* 0x000fe20000000000 */
[----:B------:R-:W-:Y:S01]  /*0780*/  SEL R17, R17, 0x2, P6 ;  /* 0x0000000211117807 */ /* 0x000fe20003000000 */
[----:B------:R-:W-:Y:S06]  /*0790*/  @!P2 BRA `(.L_x_3) ;  /* 0x000000000008a947 */ /* 0x000fec0003800000 */
[----:B-12-4-:R-:W-:Y:S01]  /*07a0*/  UCGABAR_ARV ;  /* 0x00000000000079c7 */ /* 0x016fe20008000000 */
[----:B------:R-:W-:Y:S05]  /*07b0*/  BRA `(.L_x_4) ;  /* 0x0000000000047947 */ /* 0x000fea0003800000 */
.L_x_3:
[----:B-12-4-:R-:W-:Y:S01]  /*07c0*/  NOP ;  /* 0x0000000000007918 */ /* 0x016fe20000000000 */
.L_x_4:
[----:B------:R-:W1:Y:S01]  /*07d0*/  LDC R8, c[0x0][0x65c] ;  /* 0x00019700ff087b82 */ /* 0x000e620000000800 */
[----:B------:R-:W-:Y:S01]  /*07e0*/  IMAD.MOV.U32 R9, RZ, RZ, RZ ;  /* 0x000000ffff097224 */ /* 0x000fe200078e00ff */
[----:B-1----:R-:W-:Y:S01]  /*07f0*/  ISETP.NE.AND P1, PT, R8, 0x1, PT ;  /* 0x000000010800780c */ /* 0x002fe20003f25270 */
[----:B------:R-:W-:-:S12]  /*0800*/  IMAD.U32 R8, RZ, RZ, UR8 ;  /* 0x00000008ff087e24 */ /* 0x000fd8000f8e00ff */
[----:B------:R-:W1:Y:S01]  /*0810*/  @P1 LDC R23, c[0x0][0x10] ;  /* 0x00000400ff171b82 */ /* 0x000e620000000800 */
[----:B------:R-:W-:Y:S02]  /*0820*/  @P1 IMAD.MOV.U32 R5, RZ, RZ, RZ ;  /* 0x000000ffff051224 */ /* 0x000fe400078e00ff */
[----:B------:R-:W-:-:S05]  /*0830*/  @P1 IMAD.MOV.U32 R19, RZ, RZ, RZ ;  /* 0x000000ffff131224 */ /* 0x000fca00078e00ff */
[----:B------:R-:W2:Y:S01]  /*0840*/  @!P1 LDC R11, c[0x0][0xc] ;  /* 0x00000300ff0b9b82 */ /* 0x000ea20000000800 */
[----:B-1----:R-:W-:-:S04]  /*0850*/  @P1 IMAD.WIDE.U32 R22, R23, UR8, R4 ;  /* 0x0000000817161c25 */ /* 0x002fc8000f8e0004 */
[----:B------:R-:W-:Y:S02]  /*0860*/  @P1 IMAD.IADD R19, R23, 0x1, R19 ;  /* 0x0000000117131824 */ /* 0x000fe400078e0213 */
[----:B--2---:R-:W-:-:S04]  /*0870*/  @!P1 IMAD.WIDE.U32 R8, R4, R11, R8 ;  /* 0x0000000b04089225 */ /* 0x004fc800078e0008 */
[----:B------:R-:W-:Y:S02]  /*0880*/  @!P1 IMAD.MOV.U32 R22, RZ, RZ, R8 ;  /* 0x000000ffff169224 */ /* 0x000fe400078e0008 */
[----:B------:R-:W-:Y:S01]  /*0890*/  @!P1 IMAD.MOV.U32 R19, RZ, RZ, R9 ;  /* 0x000000ffff139224 */ /* 0x000fe200078e0009 */
[----:B------:R-:W-:Y:S06]  /*08a0*/  @!P2 BRA `(.L_x_5) ;  /* 0x00000000000ca947 */ /* 0x000fec0003800000 */
[----:B------:R-:W-:Y:S01]  /*08b0*/  UCGABAR_WAIT ;  /* 0x0000000000007dc7 */ /* 0x000fe20008000000 */
[----:B------:R-:W-:Y:S01]  /*08c0*/  CCTL.IVALL ;  /* 0x00000000ff00798f */ /* 0x000fe20002000000 */
[----:B------:R-:W-:Y:S05]  /*08d0*/  BRA `(.L_x_6) ;  /* 0x0000000000047947 */ /* 0x000fea0003800000 */
.L_x_5:
[----:B------:R-:W-:Y:S06]  /*08e0*/  BAR.SYNC.DEFER_BLOCKING 0x0 ;  /* 0x0000000000007b1d */ /* 0x000fec0000010000 */
.L_x_6:
[----:B------:R-:W-:Y:S05]  /*08f0*/  @!P3 BRA `(.L_x_7) ;  /* 0x0000014400b8b947 */ /* 0x000fea0003800000 */
[----:B------:R-:W-:-:S13]  /*0900*/  ISETP.GT.U32.AND P0, PT, R6, 0x1, PT ;  /* 0x000000010600780c */ /* 0x000fda0003f04070 */
[----:B0-----:R-:W-:Y:S05]  /*0910*/  @P0 EXIT ;  /* 0x000000000000094d */ /* 0x001fea0003800000 */
[----:B------:R-:W-:Y:S01]  /*0920*/  IMAD.MOV.U32 R6, RZ, RZ, -0x1 ;  /* 0xffffffffff067424 */ /* 0x000fe200078e00ff */
[----:B------:R-:W-:Y:S01]  /*0930*/  ULDC.64 UR4, c[0x0][0x650] ;  /* 0x0001940000047ab9 */ /* 0x000fe20000000a00 */
[----:B------:R-:W-:Y:S01]  /*0940*/  PRMT R0, RZ, 0x7610, R0 ;  /* 0x00007610ff007816 */ /* 0x000fe20000000000 */
[----:B------:R-:W-:Y:S01]  /*0950*/  IMAD.MOV.U32 R23, RZ, RZ, -0x1 ;  /* 0xffffffffff177424 */ /* 0x000fe200078e00ff */
[----:B------:R-:W-:Y:S01]  /*0960*/  ISETP.GE.U32.AND P0, PT, R22, UR4, PT ;  /* 0x0000000416007c0c */ /* 0x000fe2000bf06070 */
[----:B------:R0:W-:Y:S01]  /*0970*/  STL [R1], R6 ;  /* 0x0000000601007387 */ /* 0x0001e20000100800 */
[----:B------:R-:W-:Y:S02]  /*0980*/  IMAD.MOV.U32 R18, RZ, RZ, -0x1 ;  /* 0xffffffffff127424 */ /* 0x000fe400078e00ff */
[----:B------:R-:W-:-:S13]  /*0990*/  ISETP.GE.U32.AND.EX P0, PT, R19, UR5, PT, P0 ;  /* 0x0000000513007c0c */ /* 0x000fda000bf06100 */
[----:B0-----:R-:W-:Y:S05]  /*09a0*/  @P0 BRA `(.L_x_8) ;  /* 0x0000000400340947 */ /* 0x001fea0003800000 */
[----:B------:R-:W0:Y:S01]  /*09b0*/  LDC.64 R20, c[0x0][0x628] ;  /* 0x00018a00ff147b82 */ /* 0x000e220000000a00 */
[----:B------:R-:W-:Y:S02]  /*09c0*/  IMAD.MOV.U32 R8, RZ, RZ, R22 ;  /* 0x000000ffff087224 */ /* 0x000fe400078e0016 */
[----:B------:R-:W-:-:S05]  /*09d0*/  IMAD.MOV.U32 R9, RZ, RZ, R19 ;  /* 0x000000ffff097224 */ /* 0x000fca00078e0013 */
[----:B------:R-:W1:Y:S08]  /*09e0*/  LDC R0, c[0x0][0x630] ;  /* 0x00018c00ff007b82 */ /* 0x000e700000000800 */
[----:B------:R-:W2:Y:S01]  /*09f0*/  LDC.64 R24, c[0x0][0x620] ;  /* 0x00018800ff187b82 */ /* 0x000ea20000000a00 */
[----:B0-----:R-:W-:-:S04]  /*0a00*/  ISETP.NE.U32.AND P0, PT, R20, RZ, PT ;  /* 0x000000ff1400720c */ /* 0x001fc80003f05070 */
[----:B------:R-:W-:-:S13]  /*0a10*/  ISETP.NE.AND.EX P0, PT, R21, RZ, PT, P0 ;  /* 0x000000ff1500720c */ /* 0x000fda0003f05300 */
[----:B-12---:R-:W-:Y:S05]  /*0a20*/  @!P0 BRA `(.L_x_9) ;  /* 0x0000000000288947 */ /* 0x006fea0003800000 */
[----:B------:R-:W0:Y:S02]  /*0a30*/  LDC R13, c[0x0][0x634] ;  /* 0x00018d00ff0d7b82 */ /* 0x000e240000000800 */
[----:B0-----:R-:W-:-:S05]  /*0a40*/  IADD3 R13, P0, R22, R13, RZ ;  /* 0x0000000d160d7210 */ /* 0x001fca0007f1e0ff */
[----:B------:R-:W-:-:S04]  /*0a50*/  IMAD.X R15, RZ, RZ, R19, P0 ;  /* 0x000000ffff0f7224 */ /* 0x000fc800000e0613 */
[----:B------:R-:W-:-:S04]  /*0a60*/  IMAD.WIDE.U32 R8, R15, R20, RZ ;  /* 0x000000140f087225 */ /* 0x000fc800078e00ff */
[----:B------:R-:W-:-:S04]  /*0a70*/  IMAD.WIDE.U32 R10, P0, R13, R21, R8 ;  /* 0x000000150d0a7225 */ /* 0x000fc80007800008 */
[----:B------:R-:W-:-:S04]  /*0a80*/  IMAD.WIDE.U32 R8, R13, R20, RZ ;  /* 0x000000140d087225 */ /* 0x000fc800078e00ff */
[----:B------:R-:W-:Y:S01]  /*0a90*/  IMAD.X R13, RZ, RZ, RZ, P0 ;  /* 0x000000ffff0d7224 */ /* 0x000fe200000e06ff */
[----:B------:R-:W-:Y:S01]  /*0aa0*/  IADD3 RZ, P0, R9, R10, RZ ;  /* 0x0000000a09ff7210 */ /* 0x000fe20007f1e0ff */
[----:B------:R-:W-:-:S04]  /*0ab0*/  IMAD.MOV.U32 R12, RZ, RZ, R11 ;  /* 0x000000ffff0c7224 */ /* 0x000fc800078e000b */
[----:B------:R-:W-:-:S08]  /*0ac0*/  IMAD.WIDE.U32.X R8, R15, R21, R12, P0 ;  /* 0x000000150f087225 */ /* 0x000fd000000e040c */
.L_x_9:
[----:B------:R-:W0:Y:S01]  /*0ad0*/  LDC.64 R20, c[0x0][0x640] ;  /* 0x00019000ff147b82 */ /* 0x000e220000000a00 */
[-CC-:B------:R-:W-:Y:S01]  /*0ae0*/  SHF.R.U64 R26, R8, R0.reuse, R9.reuse ;  /* 0x00000000081a7219 */ /* 0x180fe20000001209 */
[----:B------:R-:W-:Y:S01]  /*0af0*/  IMAD.MOV.U32 R18, RZ, RZ, R22 ;  /* 0x000000ffff127224 */ /* 0x000fe200078e0016 */
[----:B------:R-:W-:Y:S01]  /*0b00*/  SHF.R.U32.HI R0, RZ, R0, R9 ;  /* 0x00000000ff007219 */ /* 0x000fe20000011609 */
[----:B------:R-:W-:Y:S01]  /*0b10*/  IMAD R28, R7, R14, R4 ;  /* 0x0000000e071c7224 */ /* 0x000fe200078e0204 */
[----:B------:R-:W-:Y:S01]  /*0b20*/  IADD3 R5, P0, RZ, -R26, RZ ;  /* 0x8000001aff057210 */ /* 0x000fe20007f1e0ff */
[----:B------:R-:W-:Y:S02]  /*0b30*/  IMAD.MOV.U32 R23, RZ, RZ, 0x1 ;  /* 0x00000001ff177424 */ /* 0x000fe400078e00ff */
[----:B------:R-:W1:Y:S02]  /*0b40*/  LDC R6, c[0x0][0x618] ;  /* 0x00018600ff067b82 */ /* 0x000e640000000800 */
[----:B------:R-:W-:-:S04]  /*0b50*/  IMAD.X R9, RZ, RZ, ~R0, P0 ;  /* 0x000000ffff097224 */ /* 0x000fc800000e0e00 */
[-C--:B------:R-:W-:Y:S02]  /*0b60*/  IMAD R0, R9, R24.reuse, RZ ;  /* 0x0000001809007224 */ /* 0x080fe400078e02ff */
[----:B------:R-:W2:Y:S01]  /*0b70*/  LDC R11, c[0x0][0x608] ;  /* 0x00018200ff0b7b82 */ /* 0x000ea20000000800 */
[----:B------:R-:W-:-:S04]  /*0b80*/  IMAD.WIDE.U32 R8, R5, R24, R18 ;  /* 0x0000001805087225 */ /* 0x000fc800078e0012 */
[----:B------:R-:W-:-:S03]  /*0b90*/  IMAD R5, R5, R25, R0 ;  /* 0x0000001905057224 */ /* 0x000fc600078e0200 */
[----:B------:R-:W3:Y:S01]  /*0ba0*/  LDC R12, c[0x0][0x658] ;  /* 0x00019600ff0c7b82 */ /* 0x000ee20000000800 */
[----:B0-----:R-:W-:Y:S01]  /*0bb0*/  ISETP.NE.U32.AND P0, PT, R20, RZ, PT ;  /* 0x000000ff1400720c */ /* 0x001fe20003f05070 */
[----:B------:R-:W-:Y:S02]  /*0bc0*/  IMAD.IADD R5, R9, 0x1, R5 ;  /* 0x0000000109057824 */ /* 0x000fe400078e0205 */
[----:B------:R-:W-:Y:S01]  /*0bd0*/  IMAD.MOV.U32 R9, RZ, RZ, -0x1 ;  /* 0xffffffffff097424 */ /* 0x000fe200078e00ff */
[----:B------:R-:W-:-:S03]  /*0be0*/  ISETP.NE.AND.EX P0, PT, R21, RZ, PT, P0 ;  /* 0x000000ff1500720c */ /* 0x000fc60003f05300 */
[----:B------:R-:W0:Y:S01]  /*0bf0*/  LDC R15, c[0x0][0x600] ;  /* 0x00018000ff0f7b82 */ /* 0x000e220000000800 */
[-CC-:B-1----:R-:W-:Y:S02]  /*0c00*/  SHF.R.U64 R13, R8, R6.reuse, R5.reuse ;  /* 0x00000006080d7219 */ /* 0x182fe40000001205 */
[----:B------:R-:W-:-:S05]  /*0c10*/  SHF.R.U32.HI R0, RZ, R6, R5 ;  /* 0x00000006ff007219 */ /* 0x000fca0000011605 */
[----:B------:R-:W1:Y:S01]  /*0c20*/  LDC R18, c[0x0][0x648] ;  /* 0x00019200ff127b82 */ /* 0x000e620000000800 */
[-CC-:B--2---:R-:W-:Y:S02]  /*0c30*/  SHF.R.U64 R27, R13, R11.reuse, R0.reuse ;  /* 0x0000000b0d1b7219 */ /* 0x184fe40000001200 */
[----:B------:R-:W-:-:S05]  /*0c40*/  SHF.R.U32.HI R5, RZ, R11, R0 ;  /* 0x0000000bff057219 */ /* 0x000fca0000011600 */
[----:B------:R-:W2:Y:S01]  /*0c50*/  LDC R24, c[0x0][0x638] ;  /* 0x00018e00ff187b82 */ /* 0x000ea20000000800 */
[-CC-:B---3--:R-:W-:Y:S02]  /*0c60*/  SHF.R.U64 R14, R27, R12.reuse, R5.reuse ;  /* 0x0000000c1b0e7219 */ /* 0x188fe40000001205 */
[-C--:B------:R-:W-:Y:S02]  /*0c70*/  SHF.L.U32 R0, R9, R12.reuse, RZ ;  /* 0x0000000c09007219 */ /* 0x080fe400000006ff */
[----:B------:R-:W-:Y:S01]  /*0c80*/  SHF.R.U32.HI R5, RZ, R12, R5 ;  /* 0x0000000cff057219 */ /* 0x000fe20000011605 */
[----:B------:R-:W-:Y:S01]  /*0c90*/  IMAD.MOV.U32 R4, RZ, RZ, R14 ;  /* 0x000000ffff047224 */ /* 0x000fe200078e000e */
[----:B------:R-:W-:Y:S01]  /*0ca0*/  LOP3.LUT R10, RZ, R0, RZ, 0x33, !PT ;  /* 0x00000000ff0a7212 */ /* 0x000fe200078e33ff */
[----:B------:R-:W3:Y:S01]  /*0cb0*/  LDC R25, c[0x0][0x610] ;  /* 0x00018400ff197b82 */ /* 0x000ee20000000800 */
[----:B------:R-:W-:Y:S05]  /*0cc0*/  @!P0 BRA `(.L_x_10) ;  /* 0x0000000000288947 */ /* 0x000fea0003800000 */
[----:B------:R-:W4:Y:S02]  /*0cd0*/  LDC R9, c[0x0][0x64c] ;  /* 0x00019300ff097b82 */ /* 0x000f240000000800 */
[----:B----4-:R-:W-:-:S05]  /*0ce0*/  IADD3 R9, P0, R14, R9, RZ ;  /* 0x000000090e097210 */ /* 0x010fca0007f1e0ff */
        /* <DEDUP_REMOVED lines=8> */
.L_x_10:
[----:B-1----:R-:W-:Y:S01]  /*0d70*/  SHF.R.U64 R4, R4, R18, R5 ;  /* 0x0000001204047219 */ /* 0x002fe20000001205 */
[----:B0-----:R-:W-:Y:S01]  /*0d80*/  VIADD R6, R15, 0xffffffff ;  /* 0xffffffff0f067836 */ /* 0x001fe20000000000 */
[----:B------:R-:W-:Y:S01]  /*0d90*/  SHF.L.U32 R0, R23, R12, RZ ;  /* 0x0000000c17007219 */ /* 0x000fe200000006ff */
[----:B------:R-:W-:Y:S01]  /*0da0*/  IMAD.MOV.U32 R18, RZ, RZ, R26 ;  /* 0x000000ffff127224 */ /* 0x000fe200078e001a */
[----:B------:R-:W-:Y:S01]  /*0db0*/  LOP3.LUT R5, R27, R10, RZ, 0xc0, !PT ;  /* 0x0000000a1b057212 */ /* 0x000fe200078ec0ff */
[----:B------:R-:W-:Y:S01]  /*0dc0*/  IMAD.MOV R7, RZ, RZ, -R4 ;  /* 0x000000ffff077224 */ /* 0x000fe200078e0a04 */
[----:B------:R-:W-:Y:S02]  /*0dd0*/  SEL R3, R3, R28, !P1 ;  /* 0x0000001c03037207 */ /* 0x000fe40004800000 */
[----:B------:R-:W-:Y:S01]  /*0de0*/  LOP3.LUT R6, R13, R6, RZ, 0xc0, !PT ;  /* 0x000000060d067212 */ /* 0x000fe200078ec0ff */
[----:B------:R-:W-:Y:S02]  /*0df0*/  IMAD R4, R0, R4, R5 ;  /* 0x0000000400047224 */ /* 0x000fe400078e0205 */
[----:B--2---:R-:W-:-:S02]  /*0e00*/  IMAD R0, R7, R24, R14 ;  /* 0x0000001807007224 */ /* 0x004fc400078e020e */
[----:B---3--:R-:W-:Y:S02]  /*0e10*/  IMAD R3, R4, R25, R3 ;  /* 0x0000001904037224 */ /* 0x008fe400078e0203 */
[----:B------:R-:W-:Y:S02]  /*0e20*/  IMAD R4, R0, R15, R6 ;  /* 0x0000000f00047224 */ /* 0x000fe400078e0206 */
[----:B------:R-:W-:-:S03]  /*0e30*/  IMAD.MOV.U32 R5, RZ, RZ, 0x1 ;  /* 0x00000001ff057424 */ /* 0x000fc600078e00ff */
[----:B------:R-:W-:Y:S02]  /*0e40*/  SEL R23, R4, R3, !P1 ;  /* 0x0000000304177207 */ /* 0x000fe40004800000 */
[----:B------:R-:W-:Y:S02]  /*0e50*/  SEL R3, R3, R4, !P1 ;  /* 0x0000000403037207 */ /* 0x000fe40004800000 */
[----:B------:R-:W-:-:S03]  /*0e60*/  PRMT R0, R5, 0x7610, R0 ;  /* 0x0000761005007816 */ /* 0x000fc60000000000 */
[----:B------:R0:W-:Y:S04]  /*0e70*/  STL [R1], R3 ;  /* 0x0000000301007387 */ /* 0x0001e80000100800 */
.L_x_8:
[----:B------:R-:W-:-:S08]  /*0e80*/  NOP ;  /* 0x0000000000007918 */ /* 0x000fd00000000000 */
[----:B------:R-:W1:Y:S02]  /*0e90*/  USETMAXREG.TRY_ALLOC.CTAPOOL UP0, 0xe8 ;  /* 0x000000e8000079c8 */ /* 0x000e640008000600 */
[----:B-1----:R-:W-:-:S13]  /*0ea0*/  PLOP3.LUT P0, PT, PT, PT, UP0, 0x80, 0x0 ;  /* 0x000000000000781c */ /* 0x002fda0003f0f008 */
[----:B------:R-:W-:Y:S05]  /*0eb0*/  @!P0 BRA `(.L_x_8) ;  /* 0xfffffffc00f08947 */ /* 0x000fea000383ffff */
[----:B------:R-:W-:Y:S01]  /*0ec0*/  ULDC.64 UR4, c[0x0][0x598] ;  /* 0x0001660000047ab9 */ /* 0x000fe20000000a00 */
[----:B------:R-:W-:Y:S01]  /*0ed0*/  ULDC.64 UR56, c[0x0][0x208] ;  /* 0x0000820000387ab9 */ /* 0x000fe20000000a00 */
[----:B------:R-:W-:-:S04]  /*0ee0*/  ISETP.NE.U32.AND P0, PT, RZ, UR4, PT ;  /* 0x00000004ff007c0c */ /* 0x000fc8000bf05070 */
[----:B------:R-:W-:-:S13]  /*0ef0*/  ISETP.NE.AND.EX P0, PT, RZ, UR5, PT, P0 ;  /* 0x00000005ff007c0c */ /* 0x000fda000bf05300 */
[----:B------:R-:W-:Y:S05]  /*0f00*/  @!P0 BRA `(.L_x_11) ;  /* 0x00000000001c8947 */ /* 0x000fea0003800000 */
[----:B------:R-:W1:Y:S02]  /*0f10*/  LDC.64 R4, c[0x0][0x598] ;  /* 0x00016600ff047b82 */ /* 0x000e640000000a00 */
[----:B-1----:R-:W2:Y:S02]  /*0f20*/  LDG.E.64 R4, desc[UR56][R4.64] ;  /* 0x0000003804047981 */ /* 0x002ea4000c1e1b00 */
[----:B--2---:R-:W-:-:S04]  /*0f30*/  ISETP.NE.U32.AND P0, PT, R4, RZ, PT ;  /* 0x000000ff0400720c */ /* 0x004fc80003f05070 */
[----:B------:R-:W-:-:S13]  /*0f40*/  ISETP.NE.AND.EX P0, PT, R5, RZ, PT, P0 ;  /* 0x000000ff0500720c */ /* 0x000fda0003f05300 */
[----:B------:R-:W-:Y:S05]  /*0f50*/  @!P0 BRA `(.L_x_11) ;  /* 0x0000000000088947 */ /* 0x000fea0003800000 */
[----:B------:R1:W5:Y:S01]  /*0f60*/  LD.E R201, desc[UR56][R4.64] ;  /* 0x0000003804c97980 */ /* 0x000362000c101900 */
[----:B------:R-:W-:Y:S05]  /*0f70*/  BRA `(.L_x_12) ;  /* 0x0000000000247947 */ /* 0x000fea0003800000 */
.L_x_11:
[----:B------:R-:W-:Y:S02]  /*0f80*/  ULDC.64 UR4, c[0x0][0x588] ;  /* 0x0001620000047ab9 */ /* 0x000fe40000000a00 */
[----:B------:R-:W-:-:S04]  /*0f90*/  ISETP.NE.U32.AND P0, PT, RZ, UR4, PT ;  /* 0x00000004ff007c0c */ /* 0x000fc8000bf05070 */
[----:B------:R-:W-:-:S13]  /*0fa0*/  ISETP.NE.AND.EX P0, PT, RZ, UR5, PT, P0 ;  /* 0x00000005ff007c0c */ /* 0x000fda000bf05300 */
[----:B------:R-:W-:Y:S05]  /*0fb0*/  @!P0 BRA `(.L_x_13) ;  /* 0x00000000000c8947 */ /* 0x000fea0003800000 */
[----:B------:R-:W1:Y:S02]  /*0fc0*/  LDC.64 R4, c[0x0][0x588] ;  /* 0x00016200ff047b82 */ /* 0x000e640000000a00 */
[----:B-1----:R2:W5:Y:S01]  /*0fd0*/  LDG.E R201, desc[UR56][R4.64] ;  /* 0x0000003804c97981 */ /* 0x002562000c1e1900 */
[----:B------:R-:W-:Y:S05]  /*0fe0*/  BRA `(.L_x_12) ;  /* 0x0000000000087947 */ /* 0x000fea0003800000 */
.L_x_13:
[----:B------:R-:W-:Y:S02]  /*0ff0*/  ULDC UR4, c[0x0][0x580] ;  /* 0x0001600000047ab9 */ /* 0x000fe40000000800 */
[----:B------:R-:W-:-:S07]  /*1000*/  IMAD.U32 R201, RZ, RZ, UR4 ;  /* 0x00000004ffc97e24 */ /* 0x000fce000f8e00ff */
.L_x_12:
[----:B------:R-:W-:Y:S02]  /*1010*/  ULDC.64 UR4, c[0x0][0x5a0] ;  /* 0x0001680000047ab9 */ /* 0x000fe40000000a00 */
[----:B------:R-:W-:-:S04]  /*1020*/  ISETP.NE.U32.AND P0, PT, RZ, UR4, PT ;  /* 0x00000004ff007c0c */ /* 0x000fc8000bf05070 */
[----:B------:R-:W-:-:S13]  /*1030*/  ISETP.NE.AND.EX P0, PT, RZ, UR5, PT, P0 ;  /* 0x00000005ff007c0c */ /* 0x000fda000bf05300 */
[----:B------:R-:W-:Y:S05]  /*1040*/  @!P0 BRA `(.L_x_14) ;  /* 0x00000000001c8947 */ /* 0x000fea0003800000 */
[----:B-12---:R-:W1:Y:S02]  /*1050*/  LDC.64 R4, c[0x0][0x5a0] ;  /* 0x00016800ff047b82 */ /* 0x006e640000000a00 */
[----:B-1----:R-:W2:Y:S02]  /*1060*/  LDG.E.64 R4, desc[UR56][R4.64] ;  /* 0x0000003804047981 */ /* 0x002ea4000c1e1b00 */
[----:B--2---:R-:W-:-:S04]  /*1070*/  ISETP.NE.U32.AND P0, PT, R4, RZ, PT ;  /* 0x000000ff0400720c */ /* 0x004fc80003f05070 */
[----:B------:R-:W-:-:S13]  /*1080*/  ISETP.NE.AND.EX P0, PT, R5, RZ, PT, P0 ;  /* 0x000000ff0500720c */ /* 0x000fda0003f05300 */
[----:B------:R-:W-:Y:S05]  /*1090*/  @!P0 BRA `(.L_x_14) ;  /* 0x0000000000088947 */ /* 0x000fea0003800000 */
[----:B------:R1:W5:Y:S01]  /*10a0*/  LD.E R200, desc[UR56][R4.64] ;  /* 0x0000003804c87980 */ /* 0x000362000c101900 */
[----:B------:R-:W-:Y:S05]  /*10b0*/  BRA `(.L_x_15) ;  /* 0x0000000000247947 */ /* 0x000fea0003800000 */
.L_x_14:
[----:B------:R-:W-:Y:S02]  /*10c0*/  ULDC.64 UR4, c[0x0][0x590] ;  /* 0x0001640000047ab9 */ /* 0x000fe40000000a00 */
[----:B------:R-:W-:-:S04]  /*10d0*/  ISETP.NE.U32.AND P0, PT, RZ, UR4, PT ;  /* 0x00000004ff007c0c */ /* 0x000fc8000bf05070 */
[----:B------:R-:W-:-:S13]  /*10e0*/  ISETP.NE.AND.EX P0, PT, RZ, UR5, PT, P0 ;  /* 0x00000005ff007c0c */ /* 0x000fda000bf05300 */
[----:B------:R-:W-:Y:S05]  /*10f0*/  @!P0 BRA `(.L_x_16) ;  /* 0x00000000000c8947 */ /* 0x000fea0003800000 */
[----:B-12---:R-:W1:Y:S02]  /*1100*/  LDC.64 R4, c[0x0][0x590] ;  /* 0x00016400ff047b82 */ /* 0x006e640000000a00 */
[----:B-1----:R2:W5:Y:S01]  /*1110*/  LDG.E R200, desc[UR56][R4.64] ;  /* 0x0000003804c87981 */ /* 0x002562000c1e1900 */
[----:B------:R-:W-:Y:S05]  /*1120*/  BRA `(.L_x_15) ;  /* 0x0000000000087947 */ /* 0x000fea0003800000 */
.L_x_16:
[----:B------:R-:W-:Y:S02]  /*1130*/  ULDC UR4, c[0x0][0x584] ;  /* 0x0001610000047ab9 */ /* 0x000fe40000000800 */
[----:B------:R-:W-:-:S07]  /*1140*/  IMAD.U32 R200, RZ, RZ, UR4 ;  /* 0x00000004ffc87e24 */ /* 0x000fce000f8e00ff */
.L_x_15:
[----:B------:R-:W-:-:S13]  /*1150*/  LOP3.LUT P0, RZ, R0, 0xff, RZ, 0xc0, !PT ;  /* 0x000000ff00ff7812 */ /* 0x000fda000780c0ff */
[----:B------:R-:W-:Y:S05]  /*1160*/  @!P0 EXIT ;  /* 0x000000000000894d */ /* 0x000fea0003800000 */
[----:B------:R-:W-:Y:S01]  /*1170*/  ULDC UR4, c[0x0][0x28c] ;  /* 0x0000a30000047ab9 */ /* 0x000fe20000000800 */
[----:B------:R-:W-:Y:S01]  /*1180*/  LOP3.LUT R220, R17, 0x1, RZ, 0xfc, !PT ;  /* 0x0000000111dc7812 */ /* 0x000fe200078efcff */
[----:B------:R-:W-:Y:S01]  /*1190*/  UIADD3 UR4, UR4, 0x7f, URZ ;  /* 0x0000007f04047890 */ /* 0x000fe2000fffe03f */
[----:B------:R-:W-:Y:S01]  /*11a0*/  UMOV UR36, URZ ;  /* 0x0000003f00247c82 */ /* 0x000fe20008000000 */
[----:B------:R-:W-:Y:S02]  /*11b0*/  UMOV UR37, URZ ;  /* 0x0000003f00257c82 */ /* 0x000fe40008000000 */
[----:B------:R-:W-:-:S04]  /*11c0*/  USHF.R.S32.HI UR5, URZ, 0x1f, UR4 ;  /* 0x0000001f3f057899 */ /* 0x000fc80008011404 */
[----:B------:R-:W-:-:S04]  /*11d0*/  ULEA.HI UR5, UR5, UR4, URZ, 0x7 ;  /* 0x0000000405057291 */ /* 0x000fc8000f8f383f */
[----:B------:R-:W-:-:S12]  /*11e0*/  USHF.R.S32.HI UR39, URZ, 0x7, UR5 ;  /* 0x000000073f277899 */ /* 0x000fd80008011405 */
.L_x_384:
[----:B---3--:R-:W3:Y:S01]  /*11f0*/  S2R R0, SR_TID.X ;  /* 0x0000000000007919 */ /* 0x008ee20000002100 */
[----:B----4-:R-:W4:Y:S01]  /*1200*/  S2UR UR6, SR_CgaCtaId ;  /* 0x00000000000679c3 */ /* 0x010f220000008800 */
[----:B------:R-:W-:Y:S02]  /*1210*/  UMOV UR38, 0x400 ;  /* 0x0000040000267882 */ /* 0x000fe40000000000 */
[----:B----4-:R-:W-:Y:S01]  /*1220*/  ULEA UR38, UR6, UR38, 0x18 ;  /* 0x0000002606267291 */ /* 0x010fe2000f8ec03f */
[----:B---3--:R-:W-:-:S04]  /*1230*/  LOP3.LUT R0, R0, 0x80, RZ, 0xc0, !PT ;  /* 0x0000008000007812 */ /* 0x008fc800078ec0ff */
[----:B------:R-:W-:-:S06]  /*1240*/  SHF.R.U32.HI R0, RZ, 0x7, R0 ;  /* 0x00000007ff007819 */ /* 0x000fcc0000011600 */
[----:B------:R-:W3:Y:S02]  /*1250*/  SHFL.IDX PT, R0, R0, RZ, 0x1f ;  /* 0x00001fff00007589 */ /* 0x000ee400000e0000 */
[----:B---3--:R-:W-:-:S13]  /*1260*/  R2UR UR4, R0 ;  /* 0x00000000000472ca */ /* 0x008fda00000e0000 */
[----:B------:R-:W-:-:S04]  /*1270*/  ULEA.HI UR5, UR4, UR4, URZ, 0x1 ;  /* 0x0000000404057291 */ /* 0x000fc8000f8f083f */
[----:B------:R-:W-:-:S04]  /*1280*/  ULOP3.LUT UR5, UR5, 0x7fffe, URZ, 0xc0, !UPT ;  /* 0x0007fffe05057892 */ /* 0x000fc8000f8ec03f */
[----:B------:R-:W-:-:S03]  /*1290*/  UIADD3 UR5, UR4, -UR5, URZ ;  /* 0x8000000504057290 */ /* 0x000fc6000fffe03f */
[----:B------:R-:W-:Y:S01]  /*12a0*/  ULDC UR4, c[0x0][0x28c] ;  /* 0x0000a30000047ab9 */ /* 0x000fe20000000800 */
[----:B------:R-:W-:Y:S01]  /*12b0*/  ULEA UR5, UR5, UR38, 0xd ;  /* 0x0000002605057291 */ /* 0x000fe2000f8e683f */
[----:B------:R-:W-:-:S03]  /*12c0*/  ISETP.LT.AND P0, PT, RZ, UR4, PT ;  /* 0x00000004ff007c0c */ /* 0x000fc6000bf01270 */
[----:B------:R-:W-:-:S04]  /*12d0*/  UIADD3 UR5, UR5, 0x100, URZ ;  /* 0x0000010005057890 */ /* 0x000fc8000fffe03f */
[----:B------:R-:W-:-:S04]  /*12e0*/  USHF.R.U32.HI UR5, URZ, 0x4, UR5 ;  /* 0x000000043f057899 */ /* 0x000fc80008011605 */
[----:B------:R-:W-:Y:S02]  /*12f0*/  ULOP3.LUT UR52, UR5, 0x3fff, URZ, 0xc0, !UPT ;  /* 0x00003fff05347892 */ /* 0x000fe4000f8ec03f */
[----:B-12--5:R-:W-:Y:S10]  /*1300*/  @P0 BRA `(.L_x_17) ;  /* 0x0000000000400947 */ /* 0x026ff40003800000 */
[----:B------:R-:W-:Y:S01]  /*1310*/  MOV R0, 0x0 ;  /* 0x0000000000007802 */ /* 0x000fe20000000f00 */
[----:B------:R-:W-:Y:S01]  /*1320*/  ULDC.64 UR4, c[0x4][0x68] ;  /* 0x01001a0000047ab9 */ /* 0x000fe20000000a00 */
[----:B------:R-:W-:Y:S01]  /*1330*/  ULDC.64 UR6, c[0x4][0x8] ;  /* 0x0100020000067ab9 */ /* 0x000fe20000000a00 */
[----:B-12---:R-:W-:Y:S01]  /*1340*/  IMAD.U32 R4, RZ, RZ, UR4 ;  /* 0x00000004ff047e24 */ /* 0x006fe2000f8e00ff */
[----:B------:R1:W2:Y:S01]  /*1350*/  LDC.64 R14, c[0x4][R0] ;  /* 0x01000000000e7b82 */ /* 0x0002a20000000a00 */
[----:B------:R-:W-:Y:S01]  /*1360*/  IMAD.U32 R5, RZ, RZ, UR5 ;  /* 0x00000005ff057e24 */ /* 0x000fe2000f8e00ff */
[----:B------:R-:W-:Y:S01]  /*1370*/  ULDC.64 UR4, c[0x4][0x70] ;  /* 0x01001c0000047ab9 */ /* 0x000fe20000000a00 */
[----:B------:R-:W-:Y:S02]  /*1380*/  IMAD.U32 R10, RZ, RZ, UR6 ;  /* 0x00000006ff0a7e24 */ /* 0x000fe4000f8e00ff */
[----:B------:R-:W-:Y:S02]  /*1390*/  IMAD.U32 R6, RZ, RZ, UR4 ;  /* 0x00000004ff067e24 */ /* 0x000fe4000f8e00ff */
[----:B------:R-:W-:-:S02]  /*13a0*/  IMAD.U32 R7, RZ, RZ, UR5 ;  /* 0x00000005ff077e24 */ /* 0x000fc4000f8e00ff */
[----:B------:R-:W-:Y:S02]  /*13b0*/  IMAD.U32 R11, RZ, RZ, UR7 ;  /* 0x00000007ff0b7e24 */ /* 0x000fe4000f8e00ff */
[----:B------:R-:W-:Y:S02]  /*13c0*/  IMAD.MOV.U32 R8, RZ, RZ, 0x1e1 ;  /* 0x000001e1ff087424 */ /* 0x000fe400078e00ff */
[----:B------:R-:W-:Y:S02]  /*13d0*/  IMAD.MOV.U32 R12, RZ, RZ, 0x1 ;  /* 0x00000001ff0c7424 */ /* 0x000fe400078e00ff */
[----:B-1----:R-:W-:-:S07]  /*13e0*/  IMAD.MOV.U32 R13, RZ, RZ, RZ ;  /* 0x000000ffff0d7224 */ /* 0x002fce00078e00ff */
[----:B------:R-:W-:-:S07]  /*13f0*/  LEPC R20, `(.L_x_17) ;  /* 0x000000001014794e */ /* 0x000fce0000000000 */
[----:B0-2--5:R-:W-:Y:S05]  /*1400*/  CALL.ABS.NOINC R14 ;  /* 0x000000000e007343 */ /* 0x025fea0003c00000 */
.L_x_17:
[----:B------:R-:W-:-:S13]  /*1410*/  ISETP.NE.AND P0, PT, R220, 0x3, PT ;  /* 0x00000003dc00780c */ /* 0x000fda0003f05270 */
[----:B------:R-:W-:Y:S05]  /*1420*/  @!P0 BRA `(.L_x_18) ;  /* 0x0000000000048947 */ /* 0x000fea0003800000 */
[----:B------:R-:W-:Y:S01]  /*1430*/  BPT.TRAP 0x1 ;  /* 0x000000040000795c */ /* 0x000fe20000300000 */
.L_x_18:
[----:B0-----:R-:W-:Y:S02]  /*1440*/  IMAD.U32 R3, RZ, RZ, UR37 ;  /* 0x00000025ff037e24 */ /* 0x001fe4000f8e00ff */
[----:B------:R-:W-:-:S03]  /*1450*/  IMAD.U32 R0, RZ, RZ, UR36 ;  /* 0x00000024ff007e24 */ /* 0x000fc6000f8e00ff */
[----:B------:R-:W-:Y:S02]  /*1460*/  LEA R3, R3, UR38, 0x3 ;  /* 0x0000002603037c11 */ /* 0x000fe4000f8e18ff */
[----:B------:R-:W-:-:S04]  /*1470*/  SHF.L.U32 R0, R0, 0x1f, RZ ;  /* 0x0000001f00007819 */ /* 0x000fc800000006ff */
[----:B------:R0:W3:Y:S01]  /*1480*/  SYNCS.PHASECHK.TRANS64.TRYWAIT P1, [R3+URZ], R0 ;  /* 0x00000000030075a7 */ /* 0x0000e2000802017f */
[----:B------:R-:W-:Y:S05]  /*1490*/  @!P0 BRA `(.L_x_19) ;  /* 0x0000000000048947 */ /* 0x000fea0003800000 */
[----:B------:R-:W-:Y:S01]  /*14a0*/  BPT.TRAP 0x1 ;  /* 0x000000040000795c */ /* 0x000fe20000300000 */
.L_x_19:
[----:B---3--:R-:W-:Y:S05]  /*14b0*/  @P1 BRA `(.L_x_20) ;  /* 0x0000000000081947 */ /* 0x008fea0003800000 */
[----:B------:R-:W3:Y:S02]  /*14c0*/  SYNCS.PHASECHK.TRANS64.TRYWAIT P1, [R3+URZ], R0 ;  /* 0x00000000030075a7 */ /* 0x000ee4000802017f */
[----:B---3--:R-:W-:Y:S05]  /*14d0*/  @!P1 BRA `(.L_x_21) ;  /* 0x0000015000289947 */ /* 0x008fea0003800000 */
.L_x_20:
[----:B------:R-:W-:-:S04]  /*14e0*/  UISETP.LT.AND UP0, UPT, UR39, 0x1, UPT ;  /* 0x000000012700788c */ /* 0x000fc8000bf01270 */
[----:B------:R-:W-:-:S06]  /*14f0*/  USEL UR4, UR39, 0x1, UP0 ;  /* 0x0000000127047887 */ /* 0x000fcc0008000000 */
[----:B0--3--:R-:W-:Y:S01]  /*1500*/  IMAD.U32 R0, RZ, RZ, UR4 ;  /* 0x00000004ff007e24 */ /* 0x009fe2000f8e00ff */
[----:B------:R-:W-:Y:S05]  /*1510*/  WARPSYNC.ALL ;  /* 0x0000000000007948 */ /* 0x000fea0003800000 */
[----:B------:R-:W-:-:S04]  /*1520*/  IADD3 R0, -R0, UR39, RZ ;  /* 0x0000002700007c10 */ /* 0x000fc8000fffe1ff */
[----:B------:R-:W-:Y:S01]  /*1530*/  ISETP.GE.AND P1, PT, R0, 0x1, PT ;  /* 0x000000010000780c */ /* 0x000fe20003f26270 */
[----:B------:R-:W-:Y:S01]  /*1540*/  UIADD3 UR4, UR38, 0x20100, URZ ;  /* 0x0002010026047890 */ /* 0x000fe2000fffe03f */
[----:B------:R-:W-:Y:S01]  /*1550*/  WARPGROUP.ARRIVE ;  /* 0x00000000000079c5 */ /* 0x000fe20000000000 */
[----:B------:R-:W-:Y:S02]  /*1560*/  ULOP3.LUT UR52, UR52, 0x10000, URZ, 0xfc, !UPT ;  /* 0x0001000034347892 */ /* 0x000fe4000f8efc3f */
[----:B------:R-:W-:Y:S02]  /*1570*/  USHF.R.U32.HI UR4, URZ, 0x4, UR4 ;  /* 0x000000043f047899 */ /* 0x000fe40008011604 */
[----:B------:R-:W-:Y:S02]  /*1580*/  ULEA UR54, UR37, UR52, 0xc ;  /* 0x0000003425367291 */ /* 0x000fe4000f8e603f */
[----:B------:R-:W-:Y:S01]  /*1590*/  ULOP3.LUT UR4, UR4, 0x3fff, URZ, 0xc0, !UPT ;  /* 0x00003fff04047892 */ /* 0x000fe2000f8ec03f */
[----:B------:R-:W-:Y:S01]  /*15a0*/  UMOV UR41, 0x40000040 ;  /* 0x4000004000297882 */ /* 0x000fe20000000000 */
[----:B------:R-:W-:-:S02]  /*15b0*/  UMOV UR43, 0x40000040 ;  /* 0x40000040002b7882 */ /* 0x000fc40000000000 */
[----:B------:R-:W-:Y:S01]  /*15c0*/  ULOP3.LUT UR53, UR4, 0x10000, URZ, 0xfc, !UPT ;  /* 0x0001000004357892 */ /* 0x000fe2000f8efc3f */
[----:B------:R-:W-:Y:S01]  /*15d0*/  UMOV UR40, UR54 ;  /* 0x0000003600287c82 */ /* 0x000fe20008000000 */
[----:B------:R-:W-:Y:S02]  /*15e0*/  UMOV UR33, UR41 ;  /* 0x0000002900217c82 */ /* 0x000fe40008000000 */
[----:B------:R-:W-:Y:S01]  /*15f0*/  UIMAD UR55, UR37, 0xb00, UR53 ;  /* 0x00000b00253778a4 */ /* 0x000fe2000f8e0235 */
[----:B------:R-:W-:Y:S01]  /*1600*/  UMOV UR32, UR40 ;  /* 0x0000002800207c82 */ /* 0x000fe20008000000 */
[----:B------:R-:W-:Y:S02]  /*1610*/  UMOV UR35, 0x40000040 ;  /* 0x4000004000237882 */ /* 0x000fe40000000000 */
[----:B------:R-:W-:Y:S02]  /*1620*/  UIADD3 UR34, UR55, 0x80, URZ ;  /* 0x0000008037227890 */ /* 0x000fe4000fffe03f */
[----:B------:R-:W-:-:S02]  /*1630*/  UIADD3 UR26, UR55, 0x100, URZ ;  /* 0x00000100371a7890 */ /* 0x000fc4000fffe03f */
[----:B------:R-:W-:Y:S01]  /*1640*/  UMOV UR42, UR55 ;  /* 0x00000037002a7c82 */ /* 0x000fe20008000000 */
[----:B------:R-:W-:Y:S01]  /*1650*/  UMOV UR24, UR40 ;  /* 0x0000002800187c82 */ /* 0x000fe20008000000 */
[----:B------:R-:W-:Y:S01]  /*1660*/  HGMMA.64x16x16.F32 R192, gdesc[UR40], RZ, !UPT, gsb0 ;  /* 0x0020000028c079f0 */ /* 0x000fe2000c0008ff */
[----:B------:R-:W-:Y:S01]  /*1670*/  UMOV UR25, UR41 ;  /* 0x0000002900197c82 */ /* 0x000fe20008000000 */
[----:B------:R-:W-:Y:S01]  /*1680*/  UMOV UR27, 0x40000040 ;  /* 0x40000040001b7882 */ /* 0x000fe20000000000 */
[----:B------:R-:W-:Y:S01]  /*1690*/  UIADD3 UR18, UR55, 0x180, URZ ;  /* 0x0000018037127890 */ /* 0x000fe2000fffe03f */
[----:B------:R-:W-:Y:S01]  /*16a0*/  UMOV UR16, UR40 ;  /* 0x0000002800107c82 */ /* 0x000fe20008000000 */
        /* <DEDUP_REMOVED lines=31> */
[----:B------:R-:W-:-:S02]  /*18a0*/  WARPGROUP.DEPBAR.LE gsb0, 0x0 ;  /* 0x00008000000079c5 */ /* 0x000fc40000010000 */
[----:B------:R-:W-:-:S06]  /*18b0*/  WARPGROUP.ARRIVE ;  /* 0x00000000000079c5 */ /* 0x000fcc0000000000 */
[----:B------:R-:W-:Y:S03]  /*18c0*/  HGMMA.64x16x16.F32 R176, gdesc[UR32], RZ, !UPT, gsb0 ;  /* 0x0020000020b079f0 */ /* 0x000fe6000c0008ff */
[----:B------:R-:W-:Y:S02]  /*18d0*/  WARPGROUP.DEPBAR.LE gsb0, 0x0 ;  /* 0x00008000000079c5 */ /* 0x000fe40000010000 */
[----:B------:R-:W-:-:S06]  /*18e0*/  WARPGROUP.ARRIVE ;  /* 0x00000000000079c5 */ /* 0x000fcc0000000000 */
[----:B------:R-:W-:Y:S03]  /*18f0*/  HGMMA.64x16x16.F32 R160, gdesc[UR24], RZ, !UPT, gsb0 ;  /* 0x0020000018a079f0 */ /* 0x000fe6000c0008ff */
[----:B------:R-:W-:Y:S02]  /*1900*/  WARPGROUP.DEPBAR.LE gsb0, 0x0 ;  /* 0x00008000000079c5 */ /* 0x000fe40000010000 */
[----:B------:R-:W-:-:S06]  /*1910*/  WARPGROUP.ARRIVE ;  /* 0x00000000000079c5 */ /* 0x000fcc0000000000 */
[----:B------:R-:W-:Y:S01]  /*1920*/  HGMMA.64x16x16.F32 R144, gdesc[UR16], RZ, !UPT, gsb0 ;  /* 0x00200000109079f0 */ /* 0x000fe2000c0008ff */
[----:B------:R-:W-:Y:S01]  /*1930*/  UIADD3 UR16, UR54, 0x2, URZ ;  /* 0x0000000236107890 */ /* 0x000fe2000fffe03f */
[----:B------:R-:W-:Y:S01]  /*1940*/  UMOV UR17, 0x40000040 ;  /* 0x4000004000117882 */ /* 0x000fe20000000000 */
[----:B------:R-:W-:Y:S02]  /*1950*/  WARPGROUP.DEPBAR.LE gsb0, 0x0 ;  /* 0x00008000000079c5 */ /* 0x000fe40000010000 */
[----:B------:R-:W-:-:S06]  /*1960*/  WARPGROUP.ARRIVE ;  /* 0x00000000000079c5 */ /* 0x000fcc0000000000 */
[----:B------:R-:W-:Y:S03]  /*1970*/  HGMMA.64x16x16.F32 R128, gdesc[UR12], RZ, !UPT, gsb0 ;  /* 0x002000000c8079f0 */ /* 0x000fe6000c0008ff */
        /* <DEDUP_REMOVED lines=18> */
[----:B------:R-:W-:Y:S01]  /*1aa0*/  UMOV UR48, UR58 ;  /* 0x0000003a00307c82 */ /* 0x000fe20008000000 */
[----:B------:R-:W-:Y:S01]  /*1ab0*/  UMOV UR49, 0x40000040 ;  /* 0x4000004000317882 */ /* 0x000fe20000000000 */
[----:B------:R-:W-:Y:S01]  /*1ac0*/  UMOV UR28, UR48 ;  /* 0x00000030001c7c82 */ /* 0x000fe20008000000 */
        /* <DEDUP_REMOVED lines=17> */
[----:B------:R-:W-:Y:S01]  /*1be0*/  UIADD3 UR58, UR54, 0x404, URZ ;  /* 0x00000404363a7890 */ /* 0x000fe2000fffe03f */
[----:B------:R-:W-:-:S02]  /*1bf0*/  WARPGROUP.DEPBAR.LE gsb0, 0x0 ;  /* 0x00008000000079c5 */ /* 0x000fc40000010000 */
[----:B------:R-:W-:-:S06]  /*1c00*/  WARPGROUP.ARRIVE ;  /* 0x00000000000079c5 */ /* 0x000fcc0000000000 */
[----:B------:R-:W-:Y:S01]  /*1c10*/  HGMMA.64x16x16.F32 R24, gdesc[UR48], RZ, !UPT, gsb0 ;  /* 0x00200000301879f0 */ /* 0x000fe2000c0008ff */
[----:B------:R-:W-:Y:S01]  /*1c20*/  UMOV UR50, UR18 ;  /* 0x0000001200327c82 */ /* 0x000fe20008000000 */
[----:B------:R-:W-:Y:S01]  /*1c30*/  UMOV UR51, UR19 ;  /* 0x0000001300337c82 */ /* 0x000fe20008000000 */
[----:B------:R-:W-:Y:S01]  /*1c40*/  UIADD3 UR18, UR55, 0x2, URZ ;  /* 0x0000000237127890 */ /* 0x000fe2000fffe03f */
[----:B------:R-:W-:Y:S01]  /*1c50*/  UMOV UR19, 0x40000040 ;  /* 0x4000004000137882 */ /* 0x000fe20000000000 */
[----:B------:R-:W-:Y:S02]  /*1c60*/  WARPGROUP.DEPBAR.LE gsb0, 0x0 ;  /* 0x00008000000079c5 */ /* 0x000fe40000010000 */
[----:B------:R-:W-:-:S06]  /*1c70*/  WARPGROUP.ARRIVE ;  /* 0x00000000000079c5 */ /* 0x000fcc0000000000 */
[----:B------:R-:W-:Y:S01]  /*1c80*/  HGMMA.64x16x16.F32 R40, gdesc[UR28], RZ, !UPT, gsb0 ;  /* 0x002000001c2879f0 */ /* 0x000fe2000c0008ff */
[----:B------:R-:W-:Y:S01]  /*1c90*/  UIADD3 UR30, UR55, 0x282, URZ ;  /* 0x00000282371e7890 */ /* 0x000fe2000fffe03f */
[----:B------:R-:W-:Y:S01]  /*1ca0*/  UMOV UR28, UR16 ;  /* 0x00000010001c7c82 */ /* 0x000fe20008000000 */
[----:B------:R-:W-:Y:S01]  /*1cb0*/  UMOV UR29, UR17 ;  /* 0x00000011001d7c82 */ /* 0x000fe20008000000 */
        /* <DEDUP_REMOVED lines=66> */
[----:B------:R-:W-:Y:S03]  /*20e0*/  HGMMA.64x16x16.F32 R192, gdesc[UR16], R192, gsb0 ;  /* 0x0020000010c079f0 */ /* 0x000fe600080008c0 */
[----:B------:R-:W-:Y:S02]  /*20f0*/  WARPGROUP.DEPBAR.LE gsb0, 0x0 ;  /* 0x00008000000079c5 */ /* 0x000fe40000010000 */
[----:B------:R-:W-:-:S06]  /*2100*/  WARPGROUP.ARRIVE ;  /* 0x00000000000079c5 */ /* 0x000fcc0000000000 */
[----:B------:R-:W-:Y:S03]  /*2110*/  HGMMA.64x16x16.F32 R176, gdesc[UR8], R176, gsb0 ;  /* 0x0020000008b079f0 */ /* 0x000fe600080008b0 */
[----:B------:R-:W-:Y:S02]  /*2120*/  WARPGROUP.DEPBAR.LE gsb0, 0x0 ;  /* 0x00008000000079c5 */ /* 0x000fe40000010000 */
[----:B------:R-:W-:-:S06]  /*2130*/  WARPGROUP.ARRIVE ;  /* 0x00000000000079c5 */ /* 0x000fcc0000000000 */
[----:B------:R-:W-:Y:S01]  /*2140*/  HGMMA.64x16x16.F32 R160, gdesc[UR4], R160, gsb0 ;  /* 0x0020000004a079f0 */ /* 0x000fe200080008a0 */
[----:B------:R-:W-:Y:S02]  /*2150*/  UIADD3 UR4, UR54, 0x402, URZ ;  /* 0x0000040236047890 */ /* 0x000fe4000fffe03f */
        /* <DEDUP_REMOVED lines=46> */
[----:B------:R-:W-:-:S02]  /*2440*/  WARPGROUP.DEPBAR.LE gsb0, 0x0 ;  /* 0x00008000000079c5 */ /* 0x000fc40000010000 */
[----:B------:R-:W-:-:S06]  /*2450*/  WARPGROUP.ARRIVE ;  /* 0x00000000000079c5 */ /* 0x000fcc0000000000 */
[----:B------:R-:W-:Y:S01]  /*2460*/  HGMMA.64x16x16.F32 R24, gdesc[UR48], R24, gsb0 ;  /* 0x00200000301879f0 */ /* 0x000fe20008000818 */
[----:B------:R-:W-:Y:S01]  /*2470*/  UIADD3 UR50, UR55, 0x504, URZ ;  /* 0x0000050437327890 */ /* 0x000fe2000fffe03f */
[----:B------:R-:W-:Y:S01]  /*2480*/  UMOV UR51, 0x40000040 ;  /* 0x4000004000337882 */ /* 0x000fe20000000000 */
[----:B------:R-:W-:Y:S02]  /*2490*/  WARPGROUP.DEPBAR.LE gsb0, 0x0 ;  /* 0x00008000000079c5 */ /* 0x000fe40000010000 */
[----:B------:R-:W-:-:S06]  /*24a0*/  WARPGROUP.ARRIVE ;  /* 0x00000000000079c5 */ /* 0x000fcc0000000000 */
[----:B------:R-:W-:Y:S01]  /*24b0*/  HGMMA.64x16x16.F32 R40, gdesc[UR40], R40, gsb0 ;  /* 0x00200000282879f0 */ /* 0x000fe20008000828 */
[----:B------:R-:W-:Y:S02]  /*24c0*/  UIADD3 UR40, UR54, 0x4, URZ ;  /* 0x0000000436287890 */ /* 0x000fe4000fffe03f */
[----:B------:R-:W-:Y:S01]  /*24d0*/  UIADD3 UR42, UR55, 0x4, URZ ;  /* 0x00000004372a7890 */ /* 0x000fe2000fffe03f */
[----:B------:R-:W-:Y:S01]  /*24e0*/  UMOV UR41, 0x40000040 ;  /* 0x4000004000297882 */ /* 0x000fe20000000000 */
[----:B------:R-:W-:Y:S01]  /*24f0*/  UMOV UR43, 0x40000040 ;  /* 0x40000040002b7882 */ /* 0x000fe20000000000 */
[----:B------:R-:W-:Y:S02]  /*2500*/  UMOV UR49, UR41 ;  /* 0x0000002900317c82 */ /* 0x000fe40008000000 */
[----:B------:R-:W-:Y:S01]  /*2510*/  UMOV UR48, UR40 ;  /* 0x0000002800307c82 */ /* 0x000fe20008000000 */
[----:B------:R-:W-:Y:S02]  /*2520*/  WARPGROUP.DEPBAR.LE gsb0, 0x0 ;  /* 0x00008000000079c5 */ /* 0x000fe40000010000 */
[----:B------:R-:W-:-:S06]  /*2530*/  WARPGROUP.ARRIVE ;  /* 0x00000000000079c5 */ /* 0x000fcc0000000000 */
[----:B------:R-:W-:Y:S01]  /*2540*/  HGMMA.64x16x16.F32 R56, gdesc[UR32], R56, gsb0 ;  /* 0x00200000203879f0 */ /* 0x000fe20008000838 */
[----:B------:R-:W-:Y:S01]  /*2550*/  UIADD3 UR34, UR55, 0x84, URZ ;  /* 0x0000008437227890 */ /* 0x000fe2000fffe03f */
[----:B------:R-:W-:Y:S01]  /*2560*/  UMOV UR32, UR40 ;  /* 0x0000002800207c82 */ /* 0x000fe20008000000 */
[----:B------:R-:W-:Y:S01]  /*2570*/  UMOV UR33, UR41 ;  /* 0x0000002900217c82 */ /* 0x000fe20008000000 */
[----:B------:R-:W-:Y:S01]  /*2580*/  UMOV UR35, 0x40000040 ;  /* 0x4000004000237882 */ /* 0x000fe20000000000 */
        /* <DEDUP_REMOVED lines=68> */
[----:B------:R-:W-:Y:S01]  /*29d0*/  UIADD3 UR16, UR54, 0x6, URZ ;  /* 0x0000000636107890 */ /* 0x000fe2000fffe03f */
        /* <DEDUP_REMOVED lines=45> */
[----:B------:R-:W-:Y:S01]  /*2cb0*/  HGMMA.64x16x16.F32 R24, gdesc[UR48], R24, gsb0 ;  /* 0x00200000301879f0 */ /* 0x000fe20008000818 */
[----:B------:R-:W-:Y:S01]  /*2cc0*/  UMOV UR50, UR18 ;  /* 0x0000001200327c82 */ /* 0x000fe20008000000 */
[----:B------:R-:W-:Y:S01]  /*2cd0*/  UMOV UR51, UR19 ;  /* 0x0000001300337c82 */ /* 0x000fe20008000000 */
[----:B------:R-:W-:Y:S01]  /*2ce0*/  UIADD3 UR18, UR55, 0x6, URZ ;  /* 0x0000000637127890 */ /* 0x000fe2000fffe03f */
        /* <DEDUP_REMOVED lines=412> */
[----:B------:R-:W-:Y:S01]  /*46b0*/  UMOV UR48, UR32 ;  /* 0x0000002000307c82 */ /* 0x000fe20008000000 */
[----:B------:R-:W-:Y:S01]  /*46c0*/  UMOV UR49, UR33 ;  /* 0x0000002100317c82 */ /* 0x000fe20008000000 */
[----:B------:R-:W-:-:S02]  /*46d0*/  WARPGROUP.DEPBAR.LE gsb0, 0x0 ;  /* 0x00008000000079c5 */ /* 0x000fc40000010000 */
        /* <DEDUP_REMOVED lines=69> */
[----:B------:R-:W-:Y:S01]  /*4b30*/  UIADD3 UR54, UR54, 0xc06, URZ ;  /* 0x00000c0636367890 */ /* 0x000fe2000fffe03f */
        /* <DEDUP_REMOVED lines=207> */
[----:B------:R-:W-:Y:S05]  /*5830*/  @!P1 BRA `(.L_x_22) ;  /* 0x0000004400909947 */ /* 0x000fea0003800000 */
[----:B------:R-:W-:Y:S01]  /*5840*/  UIADD3 UR54, UR37, 0x1, URZ ;  /* 0x0000000125367890 */ /* 0x000fe2000fffe03f */
[----:B------:R-:W-:Y:S02]  /*5850*/  IMAD.MOV.U32 R3, RZ, RZ, R0 ;  /* 0x000000ffff037224 */ /* 0x000fe400078e0000 */
[----:B-12---:R-:W-:Y:S01]  /*5860*/  IMAD.U32 R4, RZ, RZ, UR37 ;  /* 0x00000025ff047e24 */ /* 0x006fe2000f8e00ff */
[----:B------:R-:W-:-:S04]  /*5870*/  UISETP.NE.AND UP0, UPT, UR54, 0x2, UPT ;  /* 0x000000023600788c */ /* 0x000fc8000bf05270 */
[----:B------:R-:W-:Y:S02]  /*5880*/  USEL UR4, URZ, 0x1, UP0 ;  /* 0x000000013f047887 */ /* 0x000fe40008000000 */
[----:B------:R-:W-:Y:S02]  /*5890*/  USEL UR54, UR54, URZ, UP0 ;  /* 0x0000003f36367287 */ /* 0x000fe40008000000 */
[----:B------:R-:W-:-:S06]  /*58a0*/  ULOP3.LUT UR4, UR36, UR4, URZ, 0x3c, !UPT ;  /* 0x0000000424047292 */ /* 0x000fcc000f8e3c3f */
[----:B------:R-:W-:-:S07]  /*58b0*/  IMAD.U32 R7, RZ, RZ, UR4 ;  /* 0x00000004ff077e24 */ /* 0x000fce000f8e00ff */
.L_x_29:
[----:B------:R-:W-:Y:S05]  /*58c0*/  @!P0 BRA `(.L_x_23) ;  /* 0x0000000000048947 */ /* 0x000fea0003800000 */
[----:B------:R-:W-:Y:S01]  /*58d0*/  BPT.TRAP 0x1 ;  /* 0x000000040000795c */ /* 0x000fe20000300000 */
.L_x_23:
[----:B------:R-:W-:Y:S01]  /*58e0*/  ULEA UR4, UR54, UR38, 0x3 ;  /* 0x0000002636047291 */ /* 0x000fe2000f8e183f */
[----:B------:R-:W-:-:S08]  /*58f0*/  SHF.L.U32 R5, R7, 0x1f, RZ ;  /* 0x0000001f07057819 */ /* 0x000fd000000006ff */
[----:B------:R0:W1:Y:S01]  /*5900*/  SYNCS.PHASECHK.TRANS64.TRYWAIT P1, [UR4], R5 ;  /* 0x00000005ff0075a7 */ /* 0x0000620008020144 */
[----:B------:R-:W-:Y:S05]  /*5910*/  @!P0 BRA `(.L_x_24) ;  /* 0x0000000000048947 */ /* 0x000fea0003800000 */
[----:B------:R-:W-:Y:S01]  /*5920*/  BPT.TRAP 0x1 ;  /* 0x000000040000795c */ /* 0x000fe20000300000 */
.L_x_24:
[----:B-1----:R-:W-:Y:S05]  /*5930*/  @P1 BRA `(.L_x_25) ;  /* 0x0000000000081947 */ /* 0x002fea0003800000 */
[----:B------:R-:W1:Y:S02]  /*5940*/  SYNCS.PHASECHK.TRANS64.TRYWAIT P1, [UR4], R5 ;  /* 0x00000005ff0075a7 */ /* 0x000e640008020144 */
[----:B-1----:R-:W-:Y:S05]  /*5950*/  @!P1 BRA `(.L_x_26) ;  /* 0x0000010c001c9947 */ /* 0x002fea0003800000 */
.L_x_25:
[----:B------:R-:W-:Y:S01]  /*5960*/  ULEA UR55, UR54, UR52, 0xc ;  /* 0x0000003436377291 */ /* 0x000fe2000f8e603f */
[----:B------:R-:W-:Y:S01]  /*5970*/  WARPGROUP.ARRIVE ;  /* 0x00000000000079c5 */ /* 0x000fe20000000000 */
[----:B------:R-:W-:Y:S01]  /*5980*/  UIMAD UR58, UR54, 0xb00, UR53 ;  /* 0x00000b00363a78a4 */ /* 0x000fe2000f8e0235 */
[----:B------:R-:W-:Y:S01]  /*5990*/  UMOV UR5, 0x40000040 ;  /* 0x4000004000057882 */ /* 0x000fe20000000000 */
[----:B------:R-:W-:Y:S02]  /*59a0*/  UMOV UR7, 0x40000040 ;  /* 0x4000004000077882 */ /* 0x000fe40000000000 */
[----:B------:R-:W-:Y:S01]  /*59b0*/  UIADD3 UR10, UR58, 0x80, URZ ;  /* 0x000000803a0a7890 */ /* 0x000fe2000fffe03f */
[----:B------:R-:W-:Y:S02]  /*59c0*/  UMOV UR4, UR55 ;  /* 0x0000003700047c82 */ /* 0x000fe40008000000 */
[----:B------:R-:W-:Y:S01]  /*59d0*/  UMOV UR6, UR58 ;  /* 0x0000003a00067c82 */ /* 0x000fe20008000000 */
[----:B------:R-:W-:Y:S01]  /*59e0*/  UMOV UR8, UR4 ;  /* 0x0000000400087c82 */ /* 0x000fe20008000000 */
[----:B------:R-:W-:Y:S01]  /*59f0*/  HGMMA.64x16x16.F32 R192, gdesc[UR4], R192, gsb0 ;  /* 0x0020000004c079f0 */ /* 0x000fe200080008c0 */
        /* <DEDUP_REMOVED lines=38> */
[----:B------:R-:W-:-:S02]  /*5c60*/  UIADD3 UR4, UR55, 0x2, URZ ;  /* 0x0000000237047890 */ /* 0x000fc4000fffe03f */
[----:B------:R-:W-:Y:S01]  /*5c70*/  UIADD3 UR5, UR58, 0x2, URZ ;  /* 0x000000023a057890 */ /* 0x000fe2000fffe03f */
        /* <DEDUP_REMOVED lines=101> */
[----:B------:R-:W-:Y:S01]  /*62d0*/  UMOV UR8, UR4 ;  /* 0x0000000400087c82 */ /* 0x000fe20008000000 */
[----:B------:R-:W-:Y:S01]  /*62e0*/  UMOV UR9, 0x40000040 ;  /* 0x4000004000097882 */ /* 0x000fe20000000000 */
        /* <DEDUP_REMOVED lines=124> */
[----:B------:R-:W-:Y:S02]  /*6ab0*/  WARPGROUP.DEPBAR.LE gsb0, 0x0 ;  /* 0x00008000000079c5 */ /* 0x000fe40000010000 */
[----:B------:R-:W-:-:S06]  /*6ac0*/  WARPGROUP.ARRIVE ;  /* 0x00000000000079c5 */ /* 0x000fcc0000000000 */
[----:B------:R-:W-:Y:S01]  /*6ad0*/  HGMMA.64x16x16.F32 R152, gdesc[UR12], R152, gsb0 ;  /* 0x002000000c9879f0 */ /* 0x000fe20008000898 */
[----:B------:R-:W-:Y:S02]  /*6ae0*/  UIADD3 UR12, UR58, 0x4, URZ ;  /* 0x000000043a0c7890 */ /* 0x000fe4000fffe03f */
[----:B------:R-:W-:Y:S02]  /*6af0*/  UIADD3 UR13, UR58, 0x84, URZ ;  /* 0x000000843a0d7890 */ /* 0x000fe4000fffe03f */
        /* <DEDUP_REMOVED lines=31> */
[----:B------:R-:W-:Y:S01]  /*6cf0*/  UMOV UR10, UR13 ;  /* 0x0000000d000a7c82 */ /* 0x000fe20008000000 */
[----:B------:R-:W-:Y:S01]  /*6d00*/  UMOV UR11, 0x40000040 ;  /* 0x40000040000b7882 */ /* 0x000fe20000000000 */
[----:B------:R-:W-:Y:S01]  /*6d10*/  UMOV UR13, UR5 ;  /* 0x00000005000d7c82 */ /* 0x000fe20008000000 */
        /* <DEDUP_REMOVED lines=641> */
[----:B------:R-:W-:Y:S01]  /*9530*/  UIADD3 UR55, UR55, 0xc06, URZ ;  /* 0x00000c0637377890 */ /* 0x000fe2000fffe03f */
        /* <DEDUP_REMOVED lines=128> */
[----:B------:R-:W-:Y:S01]  /*9d40*/  BPT.TRAP 0x1 ;  /* 0x000000040000795c */ /* 0x000fe20000300000 */
.L_x_27:
[----:B------:R-:W-:-:S13]  /*9d50*/  ISETP.NE.AND P1, PT, R2, RZ, PT ;  /* 0x000000ff0200720c */ /* 0x000fda0003f25270 */
[----:B01----:R-:W-:-:S05]  /*9d60*/  @P1 LEA R5, R4, UR38, 0x3 ;  /* 0x0000002604051c11 */ /* 0x003fca000f8e18ff */
[----:B------:R-:W-:-:S05]  /*9d70*/  @P1 VIADD R5, R5, 0x10 ;  /* 0x0000001005051836 */ /* 0x000fca0000000000 */
[----:B------:R-:W-:-:S04]  /*9d80*/  @P1 PRMT R5, R16, 0x654, R5 ;  /* 0x0000065410051816 */ /* 0x000fc80000000005 */
[----:B------:R0:W-:Y:S01]  /*9d90*/  @P1 SYNCS.ARRIVE.TRANS64.RED.A1T0 RZ, [R5+URZ], RZ ;  /* 0x000000ff05ff19a7 */ /* 0x0001e2000810043f */
[----:B------:R-:W-:-:S13]  /*9da0*/  ISETP.GT.U32.AND P1, PT, R17, 0x1, PT ;  /* 0x000000011100780c */ /* 0x000fda0003f24070 */
[----:B0-----:R-:W-:Y:S05]  /*9db0*/  @P1 BRA `(.L_x_28) ;  /* 0x0000000000041947 */ /* 0x001fea0003800000 */
[----:B------:R-:W-:Y:S01]  /*9dc0*/  BPT.TRAP 0x1 ;  /* 0x000000040000795c */ /* 0x000fe20000300000 */
.L_x_28:
[----:B------:R-:W-:Y:S01]  /*9dd0*/  UIADD3 UR54, UR54, 0x1, URZ ;  /* 0x0000000136367890 */ /* 0x000fe2000fffe03f */
[C---:B------:R-:W-:Y:S01]  /*9de0*/  ISETP.GT.AND P2, PT, R3.reuse, 0x1, PT ;  /* 0x000000010300780c */ /* 0x040fe20003f44270 */
[----:B------:R-:W-:Y:S02]  /*9df0*/  VIADD R4, R4, 0x1 ;  /* 0x0000000104047836 */ /* 0x000fe40000000000 */
[----:B------:R-:W-:Y:S01]  /*9e00*/  UISETP.NE.AND UP0, UPT, UR54, 0x2, UPT ;  /* 0x000000023600788c */ /* 0x000fe2000bf05270 */
[----:B------:R-:W-:Y:S02]  /*9e10*/  VIADD R3, R3, 0xffffffff ;  /* 0xffffffff03037836 */ /* 0x000fe40000000000 */
[C---:B------:R-:W-:Y:S01]  /*9e20*/  ISETP.NE.AND P1, PT, R4.reuse, 0x2, PT ;  /* 0x000000020400780c */ /* 0x040fe20003f25270 */
[----:B------:R-:W-:Y:S02]  /*9e30*/  USEL UR4, URZ, 0x1, UP0 ;  /* 0x000000013f047887 */ /* 0x000fe40008000000 */
[----:B------:R-:W-:Y:S01]  /*9e40*/  USEL UR54, UR54, URZ, UP0 ;  /* 0x0000003f36367287 */ /* 0x000fe20008000000 */
[----:B------:R-:W-:-:S03]  /*9e50*/  SEL R4, R4, RZ, P1 ;  /* 0x000000ff04047207 */ /* 0x000fc60000800000 */
[----:B------:R-:W-:Y:S01]  /*9e60*/  LOP3.LUT R7, R7, UR4, RZ, 0x3c, !PT ;  /* 0x0000000407077c12 */ /* 0x000fe2000f8e3cff */
[----:B------:R-:W-:Y:S07]  /*9e70*/  @P2 BRA `(.L_x_29) ;  /* 0xffffffb800902947 */ /* 0x000fee000383ffff */
.L_x_22:
[----:B------:R-:W0:Y:S02]  /*9e80*/  LDC R3, c[0x0][0x28c] ;  /* 0x0000a300ff037b82 */ /* 0x000e240000000800 */
[----:B0-----:R-:W-:-:S13]  /*9e90*/  ISETP.GE.AND P1, PT, R3, 0x1, PT ;  /* 0x000000010300780c */ /* 0x001fda0003f26270 */
[----:B------:R-:W-:Y:S05]  /*9ea0*/  @!P1 BRA `(.L_x_30) ;  /* 0x0000000000349947 */ /* 0x000fea0003800000 */
[----:B------:R-:W-:Y:S05]  /*9eb0*/  @!P0 BRA `(.L_x_31) ;  /* 0x0000000000048947 */ /* 0x000fea0003800000 */
[----:B------:R-:W-:Y:S01]  /*9ec0*/  BPT.TRAP 0x1 ;  /* 0x000000040000795c */ /* 0x000fe20000300000 */
.L_x_31:
[----:B------:R-:W-:Y:S01]  /*9ed0*/  ISETP.NE.AND P0, PT, R2, RZ, PT ;  /* 0x000000ff0200720c */ /* 0x000fe20003f05270 */
[----:B------:R-:W-:-:S12]  /*9ee0*/  IMAD.U32 R3, RZ, RZ, UR38 ;  /* 0x00000026ff037e24 */ /* 0x000fd8000f8e00ff */
[----:B------:R-:W-:-:S04]  /*9ef0*/  @P0 VIADD R0, R0, UR37 ;  /* 0x0000002500000c36 */ /* 0x000fc80008000000 */
[----:B------:R-:W-:-:S05]  /*9f00*/  @P0 IMAD.SHL.U32 R0, R0, 0x8, RZ ;  /* 0x0000000800000824 */ /* 0x000fca00078e00ff */
[----:B------:R-:W-:-:S04]  /*9f10*/  @P0 LOP3.LUT R0, R0, 0x8, RZ, 0xc0, !PT ;  /* 0x0000000800000812 */ /* 0x000fc800078ec0ff */
[----:B------:R-:W-:-:S04]  /*9f20*/  @P0 IADD3 R3, R3, 0x10, R0 ;  /* 0x0000001003030810 */ /* 0x000fc80007ffe000 */
[----:B------:R-:W-:-:S04]  /*9f30*/  @P0 PRMT R3, R16, 0x654, R3 ;  /* 0x0000065410030816 */ /* 0x000fc80000000003 */
[----:B------:R0:W-:Y:S01]  /*9f40*/  @P0 SYNCS.ARRIVE.TRANS64.RED.A1T0 RZ, [R3+URZ], RZ ;  /* 0x000000ff03ff09a7 */ /* 0x0001e2000810043f */
[----:B------:R-:W-:-:S13]  /*9f50*/  ISETP.GT.U32.AND P0, PT, R17, 0x1, PT ;  /* 0x000000011100780c */ /* 0x000fda0003f04070 */
[----:B0-----:R-:W-:Y:S05]  /*9f60*/  @P0 BRA `(.L_x_30) ;  /* 0x0000000000040947 */ /* 0x001fea0003800000 */
[----:B------:R-:W-:Y:S01]  /*9f70*/  BPT.TRAP 0x1 ;  /* 0x000000040000795c */ /* 0x000fe20000300000 */
.L_x_30:
[----:B------:R-:W3:Y:S01]  /*9f80*/  LDL.LU R9, [R1] ;  /* 0x0000000001097983 */ /* 0x000ee20000300800 */
[----:B------:R-:W0:Y:S01]  /*9f90*/  LDC R6, c[0x0][0x288] ;  /* 0x0000a200ff067b82 */ /* 0x000e220000000800 */
[----:B------:R-:W4:Y:S01]  /*9fa0*/  S2R R10, SR_TID.X ;  /* 0x00000000000a7919 */ /* 0x000f220000002100 */
[----:B------:R-:W-:Y:S01]  /*9fb0*/  UIADD3 UR37, UR39, UR37, URZ ;  /* 0x0000002527257290 */ /* 0x000fe2000fffe03f */
[----:B------:R-:W-:Y:S01]  /*9fc0*/  IMAD R23, R23, 0xb0, RZ ;  /* 0x000000b017177824 */ /* 0x000fe200078e02ff */
[----:B------:R-:W-:Y:S01]  /*9fd0*/  ULDC UR8, c[0x0][0x284] ;  /* 0x0000a10000087ab9 */ /* 0x000fe20000000800 */
[----:B------:R-:W-:Y:S01]  /*9fe0*/  ULDC.64 UR6, c[0x0][0x5d0] ;  /* 0x0001740000067ab9 */ /* 0x000fe20000000a00 */
[----:B------:R-:W-:-:S04]  /*9ff0*/  USHF.R.U32.HI UR4, URZ, 0x1, UR37 ;  /* 0x000000013f047899 */ /* 0x000fc80008011625 */
[----:B------:R-:W-:Y:S01]  /*a000*/  ULOP3.LUT UR4, UR4, 0x1, URZ, 0xc0, !UPT ;  /* 0x0000000104047892 */ /* 0x000fe2000f8ec03f */
[--C-:B----4-:R-:W-:Y:S02]  /*a010*/  SHF.R.U32.HI R0, RZ, 0x7, R10.reuse ;  /* 0x00000007ff007819 */ /* 0x110fe4000001160a */
[----:B------:R-:W-:Y:S02]  /*a020*/  SHF.R.U32.HI R3, RZ, 0x2, R10 ;  /* 0x00000002ff037819 */ /* 0x000fe4000001160a */
[----:B------:R-:W-:Y:S02]  /*a030*/  LOP3.LUT R0, R0, 0x1, RZ, 0xc0, !PT ;  /* 0x0000000100007812 */ /* 0x000fe400078ec0ff */
[----:B-12---:R-:W-:Y:S02]  /*a040*/  LOP3.LUT R4, R10, 0x60, RZ, 0xc0, !PT ;  /* 0x000000600a047812 */ /* 0x006fe400078ec0ff */
[----:B------:R-:W-:Y:S01]  /*a050*/  LOP3.LUT R3, R3, 0x7, RZ, 0xc0, !PT ;  /* 0x0000000703037812 */ /* 0x000fe200078ec0ff */
[----:B------:R-:W-:Y:S01]  /*a060*/  IMAD.SHL.U32 R8, R0, 0x40, RZ ;  /* 0x0000004000087824 */ /* 0x000fe200078e00ff */
[----:B------:R-:W-:-:S04]  /*a070*/  SHF.R.U32.HI R4, RZ, 0x1, R4 ;  /* 0x00000001ff047819 */ /* 0x000fc80000011604 */
[--C-:B------:R-:W-:Y:S02]  /*a080*/  IADD3 R7, RZ, -R4, -R3.reuse ;  /* 0x80000004ff077210 */ /* 0x100fe40007ffe803 */
[----:B------:R-:W-:Y:S02]  /*a090*/  LOP3.LUT R5, R8, 0x40, R3, 0xe2, !PT ;  /* 0x0000004008057812 */ /* 0x000fe400078ee203 */
[----:B------:R-:W-:Y:S02]  /*a0a0*/  LOP3.LUT R3, R10, 0x3, RZ, 0xc0, !PT ;  /* 0x000000030a037812 */ /* 0x000fe400078ec0ff */
[----:B0-----:R-:W-:-:S03]  /*a0b0*/  ISETP.GE.AND P0, PT, R23, R6, PT ;  /* 0x000000061700720c */ /* 0x001fc60003f06270 */
[----:B------:R-:W-:Y:S02]  /*a0c0*/  IMAD R12, R3, -0x2, R6 ;  /* 0xfffffffe030c7824 */ /* 0x000fe400078e0206 */
[----:B------:R-:W-:Y:S01]  /*a0d0*/  IMAD.SHL.U32 R6, R10, 0x2, RZ ;  /* 0x000000020a067824 */ /* 0x000fe200078e00ff */
[----:B------:R-:W-:Y:S01]  /*a0e0*/  UISETP.GT.U32.AND UP1, UPT, UR37, 0x1, UPT ;  /* 0x000000012500788c */ /* 0x000fe2000bf24070 */
[----:B------:R-:W-:Y:S01]  /*a0f0*/  SHF.R.S32.HI R15, RZ, 0x1f, R18 ;  /* 0x0000001fff0f7819 */ /* 0x000fe20000011412 */
[----:B------:R-:W-:Y:S02]  /*a100*/  UISETP.NE.U32.AND UP0, UPT, UR4, 0x1, UPT ;  /* 0x000000010400788c */ /* 0x000fe4000bf05070 */
[----:B------:R-:W-:Y:S01]  /*a110*/  LOP3.LUT R6, R23, 0x6, R6, 0xf8, !PT ;  /* 0x0000000617067812 */ /* 0x000fe200078ef806 */
[----:B------:R-:W-:Y:S01]  /*a120*/  UISETP.LT.U32.AND UP1, UPT, UR39, 0x2, UP1 ;  /* 0x000000022700788c */ /* 0x000fe20008f21070 */
[----:B------:R-:W-:Y:S01]  /*a130*/  IMAD R0, R0, -0x40, R7 ;  /* 0xffffffc000007824 */ /* 0x000fe200078e0207 */
[----:B------:R-:W-:Y:S01]  /*a140*/  UISETP.GT.U32.AND UP0, UPT, UR39, 0x1, !UP0 ;  /* 0x000000012700788c */ /* 0x000fe2000c704070 */
[----:B------:R-:W-:Y:S01]  /*a150*/  IMAD R11, R15, UR6, RZ ;  /* 0x000000060f0b7c24 */ /* 0x000fe2000f8e02ff */
[----:B------:R-:W-:Y:S01]  /*a160*/  SHF.R.S32.HI R7, RZ, 0x1f, R6 ;  /* 0x0000001fff077819 */ /* 0x000fe20000011406 */
[----:B------:R-:W-:-:S02]  /*a170*/  USEL UR5, URZ, 0x1, !UP1 ;  /* 0x000000013f057887 */ /* 0x000fc4000c800000 */
[----:B------:R-:W-:Y:S01]  /*a180*/  USEL UR4, URZ, 0x1, !UP0 ;  /* 0x000000013f047887 */ /* 0x000fe2000c000000 */
[C---:B------:R-:W-:Y:S01]  /*a190*/  IMAD R13, R18.reuse, UR7, R11 ;  /* 0x00000007120d7c24 */ /* 0x040fe2000f8e020b */
[----:B------:R-:W-:Y:S01]  /*a1a0*/  ULOP3.LUT UR37, UR37, 0x1, URZ, 0xc0, !UPT ;  /* 0x0000000125257892 */ /* 0x000fe2000f8ec03f */
[----:B------:R-:W-:Y:S01]  /*a1b0*/  IMAD.WIDE.U32 R10, R18, UR6, R6 ;  /* 0x00000006120a7c25 */ /* 0x000fe2000f8e0006 */
[----:B------:R-:W-:-:S03]  /*a1c0*/  ULOP3.LUT UR36, UR4, UR36, UR5, 0x96, !UPT ;  /* 0x0000002404247292 */ /* 0x000fc6000f8e9605 */
[----:B------:R-:W-:Y:S02]  /*a1d0*/  IMAD.IADD R11, R11, 0x1, R13 ;  /* 0x000000010b0b7824 */ /* 0x000fe400078e020d */
[----:B---3--:R-:W-:-:S05]  /*a1e0*/  IMAD.SHL.U32 R3, R9, 0x100, RZ ;  /* 0x0000010009037824 */ /* 0x008fca00078e00ff */
[----:B------:R-:W-:Y:S01]  /*a1f0*/  ISETP.GE.OR P0, PT, R3, UR8, P0 ;  /* 0x0000000803007c0c */ /* 0x000fe20008706670 */
[----:B------:R-:W-:-:S03]  /*a200*/  IMAD.WIDE R8, R9, 0x100, RZ ;  /* 0x0000010009087825 */ /* 0x000fc600078e02ff */
[----:B------:R-:W-:Y:S02]  /*a210*/  LOP3.LUT R5, R8, R5, R4, 0xfe, !PT ;  /* 0x0000000508057212 */ /* 0x000fe400078efe04 */
[----:B------:R-:W-:Y:S01]  /*a220*/  IADD3 R4, -R3, UR8, R0 ;  /* 0x0000000803047c10 */ /* 0x000fe2000fffe100 */
[----:B------:R-:W-:Y:S02]  /*a230*/  IMAD.IADD R3, R12, 0x1, -R23 ;  /* 0x000000010c037824 */ /* 0x000fe400078e0a17 */
[----:B------:R-:W-:-:S04]  /*a240*/  IMAD.MOV.U32 R0, RZ, RZ, -0x1 ;  /* 0xffffffffff007424 */ /* 0x000fc800078e00ff */
[----:B------:R-:W-:Y:S05]  /*a250*/  @P0 BRA `(.L_x_32) ;  /* 0x000000a400a40947 */ /* 0x000fea0003800000 */
[----:B------:R-:W0:Y:S01]  /*a260*/  LDC.64 R206, c[0x0][0x5c8] ;  /* 0x00017200ffce7b82 */ /* 0x000e220000000a00 */
[----:B-----5:R-:W-:Y:S01]  /*a270*/  FSETP.NEU.AND P2, PT, R200, RZ, PT ;  /* 0x000000ffc800720b */ /* 0x020fe20003f4d000 */
[----:B------:R-:W-:Y:S01]  /*a280*/  BSSY B0, `(.L_x_32) ;  /* 0x0000a66000007945 */ /* 0x000fe20003800000 */
[----:B------:R-:W-:-:S04]  /*a290*/  ISETP.GT.AND P0, PT, R3, RZ, PT ;  /* 0x000000ff0300720c */ /* 0x000fc80003f04270 */
[----:B------:R-:W-:Y:S01]  /*a2a0*/  ISETP.GT.AND P1, PT, R4, RZ, P0 ;  /* 0x000000ff0400720c */ /* 0x000fe20000724270 */
[-C--:B0-----:R-:W-:Y:S02]  /*a2b0*/  IMAD R14, R9, R206.reuse, RZ ;  /* 0x000000ce090e7224 */ /* 0x081fe400078e02ff */
[----:B------:R-:W-:-:S04]  /*a2c0*/  IMAD.WIDE.U32 R12, R5, R206, R10 ;  /* 0x000000ce050c7225 */ /* 0x000fc800078e000a */
[----:B------:R-:W-:-:S04]  /*a2d0*/  IMAD R211, R5, R207, R14 ;  /* 0x000000cf05d37224 */ /* 0x000fc800078e020e */
[----:B------:R-:W-:Y:S01]  /*a2e0*/  IMAD.IADD R211, R13, 0x1, R211 ;  /* 0x000000010dd37824 */ /* 0x000fe200078e02d3 */
[----:B------:R-:W-:Y:S06]  /*a2f0*/  @!P2 BRA `(.L_x_33) ;  /* 0x000000740088a947 */ /* 0x000fec0003800000 */
[----:B------:R-:W0:Y:S01]  /*a300*/  LDC.64 R204, c[0x0][0x5b8] ;  /* 0x00016e00ffcc7b82 */ /* 0x000e220000000a00 */
[----:B------:R-:W-:-:S07]  /*a310*/  ULDC.64 UR4, c[0x0][0x5c0] ;  /* 0x0001700000047ab9 */ /* 0x000fce0000000a00 */
[----:B------:R-:W1:Y:S08]  /*a320*/  LDC.64 R202, c[0x0][0x5b0] ;  /* 0x00016c00ffca7b82 */ /* 0x000e700000000a00 */
[----:B------:R-:W2:Y:S01]  /*a330*/  LDC.64 R20, c[0x0][0x5a8] ;  /* 0x00016a00ff147b82 */ /* 0x000ea20000000a00 */
[-C--:B0-----:R-:W-:Y:S02]  /*a340*/  IMAD R8, R15, R204.reuse, RZ ;  /* 0x000000cc0f087224 */ /* 0x081fe400078e02ff */
[----:B------:R-:W-:-:S04]  /*a350*/  IMAD.WIDE.U32 R10, R18, R204, R6 ;  /* 0x000000cc120a7225 */ /* 0x000fc800078e0006 */
[----:B------:R-:W-:Y:S02]  /*a360*/  IMAD R205, R18, R205, R8 ;  /* 0x000000cd12cd7224 */ /* 0x000fe400078e0208 */
[----:B-1----:R-:W-:Y:S02]  /*a370*/  IMAD R8, R9, R202, RZ ;  /* 0x000000ca09087224 */ /* 0x002fe400078e02ff */
[----:B------:R-:W-:Y:S02]  /*a380*/  IMAD.IADD R9, R11, 0x1, R205 ;  /* 0x000000010b097824 */ /* 0x000fe400078e02cd */
[----:B------:R-:W-:Y:S02]  /*a390*/  IMAD R23, R5, R203, R8 ;  /* 0x000000cb05177224 */ /* 0x000fe400078e0208 */
[----:B------:R-:W-:-:S04]  /*a3a0*/  IMAD.MOV.U32 R8, RZ, RZ, R10 ;  /* 0x000000ffff087224 */ /* 0x000fc800078e000a */
[----:B------:R-:W-:-:S04]  /*a3b0*/  IMAD.WIDE.U32 R14, R5, R202, R8 ;  /* 0x000000ca050e7225 */ /* 0x000fc800078e0008 */
[----:B------:R-:W-:Y:S01]  /*a3c0*/  IMAD.IADD R13, R15, 0x1, R23 ;  /* 0x000000010f0d7824 */ /* 0x000fe200078e0217 */
[----:B--2---:R-:W-:-:S04]  /*a3d0*/  LEA R208, P2, R14, R20, 0x1 ;  /* 0x000000140ed07211 */ /* 0x004fc800078408ff */
[----:B------:R-:W-:-:S05]  /*a3e0*/  LEA.HI.X R209, R14, R21, R13, 0x1, P2 ;  /* 0x000000150ed17211 */ /* 0x000fca00010f0c0d */
[----:B------:R0:W2:Y:S01]  /*a3f0*/  @P1 LDG.E.LTC128B.U16 R210, desc[UR56][R208.64] ;  /* 0x00000038d0d21981 */ /* 0x0000a2000c1e1520 */
[----:B------:R-:W-:Y:S01]  /*a400*/  IMAD.WIDE.U32 R14, R5, R202, R6 ;  /* 0x000000ca050e7225 */ /* 0x000fe200078e0006 */
[----:B------:R-:W-:Y:S01]  /*a410*/  ISETP.GT.AND P3, PT, R3, 0x1, PT ;  /* 0x000000010300780c */ /* 0x000fe20003f64270 */
[----:B------:R-:W-:Y:S02]  /*a420*/  BSSY B1, `(.L_x_34) ;  /* 0x0000012000017945 */ /* 0x000fe40003800000 */
[----:B0-----:R-:W-:Y:S02]  /*a430*/  IMAD.IADD R209, R23, 0x1, R15 ;  /* 0x0000000117d17824 */ /* 0x001fe400078e020f */
[----:B------:R-:W-:Y:S01]  /*a440*/  IMAD.MOV.U32 R208, RZ, RZ, R14 ;  /* 0x000000ffffd07224 */ /* 0x000fe200078e000e */
[----:B------:R-:W-:-:S03]  /*a450*/  LEA R14, P2, R12, UR4, 0x1 ;  /* 0x000000040c0e7c11 */ /* 0x000fc6000f8408ff */
[----:B------:R-:W-:Y:S01]  /*a460*/  IMAD.WIDE.U32 R208, R18, R204, R208 ;  /* 0x000000cc12d07225 */ /* 0x000fe200078e00d0 */
[----:B------:R-:W-:Y:S02]  /*a470*/  LEA.HI.X R15, R12, UR5, R211, 0x1, P2 ;  /* 0x000000050c0f7c11 */ /* 0x000fe400090f0cd3 */
[----:B------:R-:W-:Y:S02]  /*a480*/  ISETP.GT.AND P2, PT, R4, RZ, P3 ;  /* 0x000000ff0400720c */ /* 0x000fe40001f44270 */
[----:B------:R-:W-:Y:S01]  /*a490*/  LEA R12, P4, R208, R20, 0x1 ;  /* 0x00000014d00c7211 */ /* 0x000fe200078808ff */
[----:B--2---:R-:W-:Y:S01]  /*a4a0*/  HADD2.F32 R13, -RZ, R210.H0_H0 ;  /* 0x200000d2ff0d7230 */ /* 0x004fe20000004100 */
[----:B------:R-:W-:-:S04]  /*a4b0*/  PRMT R214, R210, 0x7610, R214 ;  /* 0x00007610d2d67816 */ /* 0x000fc800000000d6 */
[----:B------:R-:W-:-:S04]  /*a4c0*/  FMUL R13, R13, R200 ;  /* 0x000000c80d0d7220 */ /* 0x000fc80000400000 */
[----:B------:R-:W-:Y:S01]  /*a4d0*/  FFMA R13, R192, R201, R13 ;  /* 0x000000c9c00d7223 */ /* 0x000fe2000000000d */
[----:B------:R-:W-:-:S04]  /*a4e0*/  IMAD.IADD R192, R205, 0x1, R209 ;  /* 0x00000001cdc07824 */ /* 0x000fc800078e02d1 */
[----:B------:R-:W-:Y:S02]  /*a4f0*/  F2FP.F16.F32.PACK_AB R209, RZ, R13 ;  /* 0x0000000dffd1723e */ /* 0x000fe400000000ff */
[----:B------:R-:W-:-:S03]  /*a500*/  LEA.HI.X R13, R208, R21, R192, 0x1, P4 ;  /* 0x00000015d00d7211 */ /* 0x000fc600020f0cc0 */
[----:B------:R0:W-:Y:S01]  /*a510*/  @P1 STG.E.U16 desc[UR56][R14.64], R209 ;  /* 0x000000d10e001986 */ /* 0x0001e2000c101538 */
[----:B------:R-:W-:Y:S05]  /*a520*/  @!P2 BRA `(.L_x_35) ;  /* 0x000000000004a947 */ /* 0x000fea0003800000 */
[----:B------:R1:W5:Y:S02]  /*a530*/  LDG.E.LTC128B.U16 R214, desc[UR56][R12.64+0x2] ;  /* 0x000002380cd67981 */ /* 0x000364000c1e1520 */
.L_x_35:
[----:B------:R-:W-:Y:S05]  /*a540*/  BSYNC B1 ;  /* 0x0000000000017941 */ /* 0x000fea0003800000 */
.L_x_34:
[----:B0----5:R-:W-:Y:S01]  /*a550*/  HADD2.F32 R209, -RZ, R214.H0_H0 ;  /* 0x200000d6ffd17230 */ /* 0x021fe20000004100 */
[C---:B------:R-:W-:Y:S01]  /*a560*/  SHF.L.U64.HI R211, R202.reuse, 0x3, R203 ;  /* 0x00000003cad37819 */ /* 0x040fe200000102cb */
[----:B------:R-:W-:Y:S01]  /*a570*/  IMAD.SHL.U32 R210, R202, 0x8, RZ ;  /* 0x00000008cad27824 */ /* 0x000fe200078e00ff */
[----:B------:R-:W-:Y:S02]  /*a580*/  ISETP.GT.AND P1, PT, R4, 0x8, P0 ;  /* 0x000000080400780c */ /* 0x000fe40000724270 */
[----:B------:R-:W-:Y:S01]  /*a590*/  FMUL R192, R209, R200 ;  /* 0x000000c8d1c07220 */ /* 0x000fe20000400000 */
[----:B------:R-:W-:-:S04]  /*a5a0*/  IMAD.WIDE.U32 R212, R5, R202, R210 ;  /* 0x000000ca05d47225 */ /* 0x000fc800078e00d2 */
[----:B------:R-:W-:Y:S01]  /*a5b0*/  FFMA R192, R193, R201, R192 ;  /* 0x000000c9c1c07223 */ /* 0x000fe200000000c0 */
[----:B------:R-:W-:Y:S01]  /*a5c0*/  IMAD.IADD R215, R23, 0x1, R213 ;  /* 0x0000000117d77824 */ /* 0x000fe200078e02d5 */
[----:B------:R-:W-:-:S03]  /*a5d0*/  IADD3 R193, P4, R10, R212, RZ ;  /* 0x000000d40ac17210 */ /* 0x000fc60007f9e0ff */
[----:B------:R-:W-:Y:S02]  /*a5e0*/  F2FP.F16.F32.PACK_AB R209, RZ, R192 ;  /* 0x000000c0ffd1723e */ /* 0x000fe400000000ff */
[----:B------:R-:W-:Y:S01]  /*a5f0*/  IMAD.X R208, R215, 0x1, R9, P4 ;  /* 0x00000001d7d07824 */ /* 0x000fe200020e0609 */
[----:B------:R-:W-:Y:S02]  /*a600*/  LEA R192, P4, R193, R20, 0x1 ;  /* 0x00000014c1c07211 */ /* 0x000fe400078808ff */
[----:B------:R-:W-:Y:S02]  /*a610*/  PRMT R216, R209, 0x7610, R216 ;  /* 0x00007610d1d87816 */ /* 0x000fe400000000d8 */
[----:B------:R-:W-:-:S03]  /*a620*/  LEA.HI.X R193, R193, R21, R208, 0x1, P4 ;  /* 0x00000015c1c17211 */ /* 0x000fc600020f0cd0 */
[----:B------:R0:W-:Y:S04]  /*a630*/  @P2 STG.E.U16 desc[UR56][R14.64+0x2], R216 ;  /* 0x000002d80e002986 */ /* 0x0001e8000c101538 */
[----:B------:R2:W3:Y:S01]  /*a640*/  @P1 LDG.E.LTC128B.U16 R214, desc[UR56][R192.64] ;  /* 0x00000038c0d61981 */ /* 0x0004e2000c1e1520 */
[C---:B------:R-:W-:Y:S01]  /*a650*/  IMAD.SHL.U32 R219, R206.reuse, 0x10, RZ ;  /* 0x00000010cedb7824 */ /* 0x040fe200078e00ff */
[----:B------:R-:W-:Y:S01]  /*a660*/  SHF.L.U64.HI R218, R206, 0x4, R207 ;  /* 0x00000004ceda7819 */ /* 0x000fe200000102cf */
[----:B------:R-:W-:Y:S01]  /*a670*/  BSSY B1, `(.L_x_36) ;  /* 0x0000011000017945 */ /* 0x000fe20003800000 */
[----:B--2---:R-:W-:-:S05]  /*a680*/  IADD3 R192, P2, R6, R212, RZ ;  /* 0x000000d406c07210 */ /* 0x004fca0007f5e0ff */
[----:B------:R-:W-:Y:S02]  /*a690*/  IMAD.X R193, R7, 0x1, R215, P2 ;  /* 0x0000000107c17824 */ /* 0x000fe400010e06d7 */
[----:B------:R-:W-:-:S03]  /*a6a0*/  IMAD.WIDE.U32 R192, R18, R204, R192 ;  /* 0x000000cc12c07225 */ /* 0x000fc600078e00c0 */
[----:B------:R-:W-:Y:S01]  /*a6b0*/  LEA R208, P2, R192, R20, 0x1 ;  /* 0x00000014c0d07211 */ /* 0x000fe200078408ff */
[----:B---3--:R-:W-:-:S05]  /*a6c0*/  HADD2.F32 R209, -RZ, R214.H0_H0 ;  /* 0x200000d6ffd17230 */ /* 0x008fca0000004100 */
[----:B------:R-:W-:-:S04]  /*a6d0*/  FMUL R209, R209, R200 ;  /* 0x000000c8d1d17220 */ /* 0x000fc80000400000 */
[----:B------:R-:W-:Y:S01]  /*a6e0*/  FFMA R194, R194, R201, R209 ;  /* 0x000000c9c2c27223 */ /* 0x000fe200000000d1 */
[----:B------:R-:W-:-:S04]  /*a6f0*/  IMAD.IADD R209, R205, 0x1, R193 ;  /* 0x00000001cdd17824 */ /* 0x000fc800078e02c1 */
[----:B------:R-:W-:Y:S02]  /*a700*/  F2FP.F16.F32.PACK_AB R194, RZ, R194 ;  /* 0x000000c2ffc2723e */ /* 0x000fe400000000ff */
[----:B------:R-:W-:Y:S02]  /*a710*/  LEA.HI.X R209, R192, R21, R209, 0x1, P2 ;  /* 0x00000015c0d17211 */ /* 0x000fe400010f0cd1 */
[----:B------:R-:W-:Y:S02]  /*a720*/  IADD3 R192, P4, R219, R14, RZ ;  /* 0x0000000edbc07210 */ /* 0x000fe40007f9e0ff */
[----:B------:R-:W-:-:S03]  /*a730*/  ISETP.GT.AND P2, PT, R4, 0x8, P3 ;  /* 0x000000080400780c */ /* 0x000fc60001f44270 */
[----:B------:R-:W-:-:S05]  /*a740*/  IMAD.X R193, R218, 0x1, R15, P4 ;  /* 0x00000001dac17824 */ /* 0x000fca00020e060f */
[----:B------:R0:W-:Y:S05]  /*a750*/  @P1 STG.E.U16 desc[UR56][R192.64], R194 ;  /* 0x000000c2c0001986 */ /* 0x0001ea000c101538 */
[----:B------:R-:W-:Y:S05]  /*a760*/  @!P2 BRA `(.L_x_37) ;  /* 0x000000000004a947 */ /* 0x000fea0003800000 */
[----:B------:R2:W5:Y:S02]  /*a770*/  LDG.E.LTC128B.U16 R214, desc[UR56][R208.64+0x2] ;  /* 0x00000238d0d67981 */ /* 0x000564000c1e1520 */
.L_x_37:
[----:B------:R-:W-:Y:S05]  /*a780*/  BSYNC B1 ;  /* 0x0000000000017941 */ /* 0x000fea0003800000 */
.L_x_36:
[----:B-----5:R-:W-:Y:S01]  /*a790*/  HADD2.F32 R217, -RZ, R214.H0_H0 ;  /* 0x200000d6ffd97230 */ /* 0x020fe20000004100 */
[----:B------:R-:W-:Y:S01]  /*a7a0*/  ISETP.GT.AND P1, PT, R3, 0x8, PT ;  /* 0x000000080300780c */ /* 0x000fe20003f24270 */
[----:B------:R-:W-:Y:S03]  /*a7b0*/  BSSY B1, `(.L_x_38) ;  /* 0x0000008000017945 */ /* 0x000fe60003800000 */
[----:B0-----:R-:W-:Y:S01]  /*a7c0*/  FMUL R194, R217, R200 ;  /* 0x000000c8d9c27220 */ /* 0x001fe20000400000 */
[----:B------:R-:W-:-:S03]  /*a7d0*/  ISETP.GT.AND P4, PT, R4, RZ, P1 ;  /* 0x000000ff0400720c */ /* 0x000fc60000f84270 */
[----:B------:R-:W-:-:S05]  /*a7e0*/  FFMA R194, R195, R201, R194 ;  /* 0x000000c9c3c27223 */ /* 0x000fca00000000c2 */
[----:B------:R-:W-:-:S05]  /*a7f0*/  F2FP.F16.F32.PACK_AB R194, RZ, R194 ;  /* 0x000000c2ffc2723e */ /* 0x000fca00000000ff */
[----:B------:R0:W-:Y:S01]  /*a800*/  @P2 STG.E.U16 desc[UR56][R192.64+0x2], R194 ;  /* 0x000002c2c0002986 */ /* 0x0001e2000c101538 */
[----:B------:R-:W-:Y:S05]  /*a810*/  @!P4 BRA `(.L_x_39) ;  /* 0x000000000004c947 */ /* 0x000fea0003800000 */
[----:B------:R3:W5:Y:S02]  /*a820*/  LDG.E.LTC128B.U16 R214, desc[UR56][R12.64+0x10] ;  /* 0x000010380cd67981 */ /* 0x000764000c1e1520 */
.L_x_39:
[----:B------:R-:W-:Y:S05]  /*a830*/  BSYNC B1 ;  /* 0x0000000000017941 */ /* 0x000fea0003800000 */
.L_x_38:
[----:B-----5:R-:W-:Y:S01]  /*a840*/  HADD2.F32 R195, -RZ, R214.H0_H0 ;  /* 0x200000d6ffc37230 */ /* 0x020fe20000004100 */
[----:B------:R-:W-:Y:S01]  /*a850*/  ISETP.GT.AND P2, PT, R3, 0x9, PT ;  /* 0x000000090300780c */ /* 0x000fe20003f44270 */
[----:B------:R-:W-:Y:S03]  /*a860*/  BSSY B1, `(.L_x_40) ;  /* 0x0000008000017945 */ /* 0x000fe60003800000 */
[----:B------:R-:W-:Y:S01]  /*a870*/  FMUL R195, R195, R200 ;  /* 0x000000c8c3c37220 */ /* 0x000fe20000400000 */
[----:B------:R-:W-:-:S03]  /*a880*/  ISETP.GT.AND P5, PT, R4, RZ, P2 ;  /* 0x000000ff0400720c */ /* 0x000fc600017a4270 */
[----:B------:R-:W-:-:S05]  /*a890*/  FFMA R195, R196, R201, R195 ;  /* 0x000000c9c4c37223 */ /* 0x000fca00000000c3 */
[----:B------:R-:W-:-:S05]  /*a8a0*/  F2FP.F16.F32.PACK_AB R195, RZ, R195 ;  /* 0x000000c3ffc3723e */ /* 0x000fca00000000ff */
[----:B------:R4:W-:Y:S01]  /*a8b0*/  @P4 STG.E.U16 desc[UR56][R14.64+0x10], R195 ;  /* 0x000010c30e004986 */ /* 0x0009e2000c101538 */
[----:B------:R-:W-:Y:S05]  /*a8c0*/  @!P5 BRA `(.L_x_41) ;  /* 0x000000000004d947 */ /* 0x000fea0003800000 */
[----:B------:R0:W5:Y:S02]  /*a8d0*/  LDG.E.LTC128B.U16 R214, desc[UR56][R12.64+0x12] ;  /* 0x000012380cd67981 */ /* 0x000164000c1e1520 */
.L_x_41:
[----:B------:R-:W-:Y:S05]  /*a8e0*/  BSYNC B1 ;  /* 0x0000000000017941 */ /* 0x000fea0003800000 */
.L_x_40:
[----:B----45:R-:W-:Y:S01]  /*a8f0*/  HADD2.F32 R195, -RZ, R214.H0_H0 ;  /* 0x200000d6ffc37230 */ /* 0x030fe20000004100 */
[----:B------:R-:W-:Y:S01]  /*a900*/  ISETP.GT.AND P4, PT, R4, 0x8, P1 ;  /* 0x000000080400780c */ /* 0x000fe20000f84270 */
[----:B------:R-:W-:Y:S01]  /*a910*/  BSSY B1, `(.L_x_42) ;  /* 0x0000008000017945 */ /* 0x000fe20003800000 */
[----:B------:R-:W-:Y:S02]  /*a920*/  PRMT R196, R214, 0x7610, R196 ;  /* 0x00007610d6c47816 */ /* 0x000fe400000000c4 */
[----:B0-----:R-:W-:-:S04]  /*a930*/  FMUL R194, R195, R200 ;  /* 0x000000c8c3c27220 */ /* 0x001fc80000400000 */
[----:B------:R-:W-:-:S05]  /*a940*/  FFMA R194, R197, R201, R194 ;  /* 0x000000c9c5c27223 */ /* 0x000fca00000000c2 */
[----:B------:R-:W-:-:S05]  /*a950*/  F2FP.F16.F32.PACK_AB R194, RZ, R194 ;  /* 0x000000c2ffc2723e */ /* 0x000fca00000000ff */
[----:B------:R0:W-:Y:S01]  /*a960*/  @P5 STG.E.U16 desc[UR56][R14.64+0x12], R194 ;  /* 0x000012c20e005986 */ /* 0x0001e2000c101538 */
[----:B------:R-:W-:Y:S05]  /*a970*/  @!P4 BRA `(.L_x_43) ;  /* 0x000000000004c947 */ /* 0x000fea0003800000 */
[----:B------:R4:W5:Y:S02]  /*a980*/  LDG.E.LTC128B.U16 R196, desc[UR56][R208.64+0x10] ;  /* 0x00001038d0c47981 */ /* 0x000964000c1e1520 */
.L_x_43:
[----:B------:R-:W-:Y:S05]  /*a990*/  BSYNC B1 ;  /* 0x0000000000017941 */ /* 0x000fea0003800000 */
.L_x_42:
[----:B-----5:R-:W-:Y:S01]  /*a9a0*/  HADD2.F32 R195, -RZ, R196.H0_H0 ;  /* 0x200000c4ffc37230 */ /* 0x020fe20000004100 */
[----:B------:R-:W-:Y:S01]  /*a9b0*/  ISETP.GT.AND P5, PT, R4, 0x8, P2 ;  /* 0x000000080400780c */ /* 0x000fe200017a4270 */
[----:B------:R-:W-:Y:S03]  /*a9c0*/  BSSY B1, `(.L_x_44) ;  /* 0x0000007000017945 */ /* 0x000fe60003800000 */
[----:B------:R-:W-:-:S04]  /*a9d0*/  FMUL R195, R195, R200 ;  /* 0x000000c8c3c37220 */ /* 0x000fc80000400000 */
[----:B------:R-:W-:-:S05]  /*a9e0*/  FFMA R195, R198, R201, R195 ;  /* 0x000000c9c6c37223 */ /* 0x000fca00000000c3 */
[----:B------:R-:W-:-:S05]  /*a9f0*/  F2FP.F16.F32.PACK_AB R195, RZ, R195 ;  /* 0x000000c3ffc3723e */ /* 0x000fca00000000ff */
[----:B------:R0:W-:Y:S01]  /*aa00*/  @P4 STG.E.U16 desc[UR56][R192.64+0x10], R195 ;  /* 0x000010c3c0004986 */ /* 0x0001e2000c101538 */
[----:B------:R-:W-:Y:S05]  /*aa10*/  @!P5 BRA `(.L_x_45) ;  /* 0x000000000004d947 */ /* 0x000fea0003800000 */
[----:B------:R0:W5:Y:S02]  /*aa20*/  LDG.E.LTC128B.U16 R196, desc[UR56][R208.64+0x12] ;  /* 0x00001238d0c47981 */ /* 0x000164000c1e1520 */
.L_x_45:
[----:B------:R-:W-:Y:S05]  /*aa30*/  BSYNC B1 ;  /* 0x0000000000017941 */ /* 0x000fea0003800000 */
.L_x_44:
[----:B-----5:R-:W-:Y:S01]  /*aa40*/  HADD2.F32 R11, -RZ, R196.H0_H0 ;  /* 0x200000c4ff0b7230 */ /* 0x020fe20000004100 */
[----:B------:R-:W-:Y:S01]  /*aa50*/  ISETP.GT.AND P4, PT, R4, 0x80, P0 ;  /* 0x000000800400780c */ /* 0x000fe20000784270 */
[----:B------:R-:W-:Y:S02]  /*aa60*/  IMAD.MOV.U32 R214, RZ, RZ, R212 ;  /* 0x000000ffffd67224 */ /* 0x000fe400078e00d4 */
[----:B------:R-:W-:Y:S02]  /*aa70*/  IMAD R203, R203, 0x78, RZ ;  /* 0x00000078cbcb7824 */ /* 0x000fe400078e02ff */
[----:B------:R-:W-:Y:S01]  /*aa80*/  FMUL R8, R11, R200 ;  /* 0x000000c80b087220 */ /* 0x000fe20000400000 */
[----:B------:R-:W-:-:S04]  /*aa90*/  IMAD.WIDE.U32 R214, R202, 0x78, R214 ;  /* 0x00000078cad67825 */ /* 0x000fc800078e00d6 */
[----:B------:R-:W-:-:S05]  /*aaa0*/  FFMA R8, R199, R201, R8 ;  /* 0x000000c9c7087223 */ /* 0x000fca0000000008 */
[----:B------:R-:W-:-:S04]  /*aab0*/  F2FP.F16.F32.PACK_AB R8, RZ, R8 ;  /* 0x00000008ff08723e */ /* 0x000fc800000000ff */
[----:B0-----:R-:W-:Y:S01]  /*aac0*/  PRMT R195, R8, 0x7610, R195 ;  /* 0x0000761008c37816 */ /* 0x001fe200000000c3 */
[----:B------:R-:W-:-:S04]  /*aad0*/  IMAD.IADD R8, R215, 0x1, R203 ;  /* 0x00000001d7087824 */ /* 0x000fc800078e02cb */
[----:B------:R0:W-:Y:S01]  /*aae0*/  @P5 STG.E.U16 desc[UR56][R192.64+0x12], R195 ;  /* 0x000012c3c0005986 */ /* 0x0001e2000c101538 */
[----:B------:R-:W-:-:S05]  /*aaf0*/  IADD3 R11, P5, R10, R214, RZ ;  /* 0x000000d60a0b7210 */ /* 0x000fca0007fbe0ff */
[----:B------:R-:W-:Y:S01]  /*ab00*/  IMAD.X R198, R8, 0x1, R9, P5 ;  /* 0x0000000108c67824 */ /* 0x000fe200028e0609 */
[----:B------:R-:W-:-:S04]  /*ab10*/  LEA R194, P5, R11, R20, 0x1 ;  /* 0x000000140bc27211 */ /* 0x000fc800078a08ff */
[----:B0-----:R-:W-:Y:S02]  /*ab20*/  LEA.HI.X R195, R11, R21, R198, 0x1, P5 ;  /* 0x000000150bc37211 */ /* 0x001fe400028f0cc6 */
[----:B------:R-:W-:-:S06]  /*ab30*/  PRMT R11, R196, 0x7610, R11 ;  /* 0x00007610c40b7816 */ /* 0x000fcc000000000b */
[----:B------:R0:W2:Y:S01]  /*ab40*/  @P4 LDG.E.LTC128B.U16 R11, desc[UR56][R194.64] ;  /* 0x00000038c20b4981 */ /* 0x0000a2000c1e1520 */
[----:B------:R-:W-:Y:S01]  /*ab50*/  IMAD R207, R207, 0xf0, RZ ;  /* 0x000000f0cfcf7824 */ /* 0x000fe200078e02ff */
[----:B------:R-:W-:Y:S01]  /*ab60*/  BSSY B1, `(.L_x_46) ;  /* 0x0000019000017945 */ /* 0x000fe20003800000 */
[----:B0-----:R-:W-:-:S04]  /*ab70*/  IMAD.WIDE.U32 R194, R206, 0xf0, R192 ;  /* 0x000000f0cec27825 */ /* 0x001fc800078e00c0 */
[----:B------:R-:W-:Y:S02]  /*ab80*/  @P4 IMAD.MOV.U32 R196, RZ, RZ, R194 ;  /* 0x000000ffffc44224 */ /* 0x000fe400078e00c2 */
[----:B--2---:R-:W-:-:S05]  /*ab90*/  HADD2.F32 R197, -RZ, R11.H0_H0 ;  /* 0x2000000bffc57230 */ /* 0x004fca0000004100 */
[----:B------:R-:W-:-:S04]  /*aba0*/  FMUL R197, R197, R200 ;  /* 0x000000c8c5c57220 */ /* 0x000fc80000400000 */
[----:B------:R-:W-:-:S05]  /*abb0*/  FFMA R197, R184, R201, R197 ;  /* 0x000000c9b8c57223 */ /* 0x000fca00000000c5 */
[----:B------:R-:W-:-:S04]  /*abc0*/  F2FP.F16.F32.PACK_AB R197, RZ, R197 ;  /* 0x000000c5ffc5723e */ /* 0x000fc800000000ff */
[----:B------:R-:W-:Y:S01]  /*abd0*/  PRMT R199, R197, 0x7610, R199 ;  /* 0x00007610c5c77816 */ /* 0x000fe200000000c7 */
[----:B------:R-:W-:-:S05]  /*abe0*/  IMAD.IADD R197, R195, 0x1, R207 ;  /* 0x00000001c3c57824 */ /* 0x000fca00078e02cf */
[----:B------:R0:W-:Y:S02]  /*abf0*/  @P4 STG.E.U16 desc[UR56][R196.64], R199 ;  /* 0x000000c7c4004986 */ /* 0x0001e4000c101538 */
[----:B0-----:R-:W-:-:S04]  /*ac00*/  IMAD.WIDE.U32 R198, R202, 0x78, R210 ;  /* 0x00000078cac67825 */ /* 0x001fc800078e00d2 */
[----:B------:R-:W-:Y:S02]  /*ac10*/  IMAD.IADD R199, R203, 0x1, R199 ;  /* 0x00000001cbc77824 */ /* 0x000fe400078e02c7 */
[----:B------:R-:W-:-:S03]  /*ac20*/  IMAD.WIDE.U32 R212, R5, R202, R198 ;  /* 0x000000ca05d47225 */ /* 0x000fc600078e00c6 */
[----:B------:R-:W-:-:S04]  /*ac30*/  IADD3 R216, P4, R6, R212, RZ ;  /* 0x000000d406d87210 */ /* 0x000fc80007f9e0ff */
[----:B------:R-:W-:-:S03]  /*ac40*/  IADD3.X R217, R7, R23, R213, P4, !PT ;  /* 0x0000001707d97210 */ /* 0x000fc600027fe4d5 */
[----:B------:R-:W-:-:S04]  /*ac50*/  IMAD.WIDE.U32 R216, R18, R204, R216 ;  /* 0x000000cc12d87225 */ /* 0x000fc800078e00d8 */
[----:B------:R-:W-:Y:S01]  /*ac60*/  IMAD.IADD R184, R205, 0x1, R217 ;  /* 0x00000001cdb87824 */ /* 0x000fe200078e02d9 */
[----:B------:R-:W-:-:S04]  /*ac70*/  LEA R212, P4, R216, R20, 0x1 ;  /* 0x00000014d8d47211 */ /* 0x000fc800078808ff */
[----:B------:R-:W-:Y:S02]  /*ac80*/  LEA.HI.X R213, R216, R21, R184, 0x1, P4 ;  /* 0x00000015d8d57211 */ /* 0x000fe400020f0cb8 */
[----:B------:R-:W-:-:S04]  /*ac90*/  IADD3 R10, P4, P5, R10, R214, R210 ;  /* 0x000000d60a0a7210 */ /* 0x000fc80007d9e0d2 */
[----:B------:R-:W-:Y:S02]  /*aca0*/  IADD3.X R214, R9, R8, R211, P4, P5 ;  /* 0x0000000809d67210 */ /* 0x000fe400027ea4d3 */
[----:B------:R-:W-:Y:S02]  /*acb0*/  ISETP.GT.AND P4, PT, R4, 0x80, P3 ;  /* 0x000000800400780c */ /* 0x000fe40001f84270 */
[----:B------:R-:W-:-:S11]  /*acc0*/  IADD3 R8, P5, R210, R198, RZ ;  /* 0x000000c6d2087210 */ /* 0x000fd60007fbe0ff */
[----:B------:R-:W-:Y:S05]  /*acd0*/  @!P4 BRA `(.L_x_47) ;  /* 0x000000000004c947 */ /* 0x000fea0003800000 */
[----:B------:R0:W5:Y:S02]  /*ace0*/  LDG.E.LTC128B.U16 R11, desc[UR56][R212.64+0x2] ;  /* 0x00000238d40b7981 */ /* 0x000164000c1e1520 */
.L_x_47:
[----:B------:R-:W-:Y:S05]  /*acf0*/  BSYNC B1 ;  /* 0x0000000000017941 */ /* 0x000fea0003800000 */
.L_x_46:
[----:B-----5:R-:W-:Y:S01]  /*ad00*/  HADD2.F32 R9, -RZ, R11.H0_H0 ;  /* 0x2000000bff097230 */ /* 0x020fe20000004100 */
[----:B------:R-:W-:Y:S01]  /*ad10*/  ISETP.GT.AND P0, PT, R4, 0x88, P0 ;  /* 0x000000880400780c */ /* 0x000fe20000704270 */
[----:B------:R-:W-:Y:S03]  /*ad20*/  BSSY B1, `(.L_x_48) ;  /* 0x000000f000017945 */ /* 0x000fe60003800000 */
[----:B------:R-:W-:Y:S01]  /*ad30*/  FMUL R184, R9, R200 ;  /* 0x000000c809b87220 */ /* 0x000fe20000400000 */
[----:B------:R-:W-:-:S03]  /*ad40*/  IMAD.X R9, R199, 0x1, R211, P5 ;  /* 0x00000001c7097824 */ /* 0x000fc600028e06d3 */
[----:B------:R-:W-:Y:S01]  /*ad50*/  FFMA R184, R185, R201, R184 ;  /* 0x000000c9b9b87223 */ /* 0x000fe200000000b8 */
[----:B------:R-:W-:-:S04]  /*ad60*/  IMAD.WIDE.U32 R202, R5, R202, R8 ;  /* 0x000000ca05ca7225 */ /* 0x000fc800078e0008 */
[----:B------:R-:W-:Y:S01]  /*ad70*/  F2FP.F16.F32.PACK_AB R184, RZ, R184 ;  /* 0x000000b8ffb8723e */ /* 0x000fe200000000ff */
[----:B------:R-:W-:Y:S01]  /*ad80*/  @P4 IMAD.MOV.U32 R185, RZ, RZ, R197 ;  /* 0x000000ffffb94224 */ /* 0x000fe200078e00c5 */
[----:B------:R-:W-:Y:S02]  /*ad90*/  IADD3 R8, P5, R6, R202, RZ ;  /* 0x000000ca06087210 */ /* 0x000fe40007fbe0ff */
[----:B------:R-:W-:Y:S01]  /*ada0*/  PRMT R5, R184, 0x7610, R5 ;  /* 0x00007610b8057816 */ /* 0x000fe20000000005 */
[----:B------:R-:W-:-:S05]  /*adb0*/  @P4 IMAD.MOV.U32 R184, RZ, RZ, R194 ;  /* 0x000000ffffb84224 */ /* 0x000fca00078e00c2 */
[----:B------:R2:W-:Y:S02]  /*adc0*/  @P4 STG.E.U16 desc[UR56][R184.64+0x2], R5 ;  /* 0x00000205b8004986 */ /* 0x0005e4000c101538 */
[----:B--2---:R-:W-:-:S04]  /*add0*/  LEA R184, P4, R10, R20, 0x1 ;  /* 0x000000140ab87211 */ /* 0x004fc800078808ff */
[----:B------:R-:W-:Y:S01]  /*ade0*/  LEA.HI.X R185, R10, R21, R214, 0x1, P4 ;  /* 0x000000150ab97211 */ /* 0x000fe200020f0cd6 */
[----:B------:R-:W-:Y:S08]  /*adf0*/  @!P0 BRA `(.L_x_49) ;  /* 0x0000000000048947 */ /* 0x000ff00003800000 */
[----:B------:R2:W5:Y:S02]  /*ae00*/  LDG.E.LTC128B.U16 R11, desc[UR56][R184.64] ;  /* 0x00000038b80b7981 */ /* 0x000564000c1e1520 */
.L_x_49:
[----:B------:R-:W-:Y:S05]  /*ae10*/  BSYNC B1 ;  /* 0x0000000000017941 */ /* 0x000fea0003800000 */
.L_x_48:
[----:B-----5:R-:W-:Y:S01]  /*ae20*/  HADD2.F32 R5, -RZ, R11.H0_H0 ;  /* 0x2000000bff057230 */ /* 0x020fe20000004100 */
[----:B------:R-:W-:Y:S01]  /*ae30*/  IADD3 R6, P4, R219, R194, RZ ;  /* 0x000000c2db067210 */ /* 0x000fe20007f9e0ff */
[----:B------:R-:W-:Y:S01]  /*ae40*/  BSSY B1, `(.L_x_50) ;  /* 0x000000e000017945 */ /* 0x000fe20003800000 */
[----:B------:R-:W-:Y:S02]  /*ae50*/  IADD3.X R9, R7, R23, R203, P5, !PT ;  /* 0x0000001707097210 */ /* 0x000fe40002ffe4cb */
[----:B------:R-:W-:Y:S01]  /*ae60*/  FMUL R5, R5, R200 ;  /* 0x000000c805057220 */ /* 0x000fe20000400000 */
[----:B------:R-:W-:Y:S01]  /*ae70*/  IMAD.X R7, R197, 0x1, R218, P4 ;  /* 0x00000001c5077824 */ /* 0x000fe200020e06da */
[----:B------:R-:W-:Y:S01]  /*ae80*/  ISETP.GT.AND P3, PT, R4, 0x88, P3 ;  /* 0x000000880400780c */ /* 0x000fe20001f64270 */
[----:B------:R-:W-:-:S04]  /*ae90*/  IMAD.WIDE.U32 R8, R18, R204, R8 ;  /* 0x000000cc12087225 */ /* 0x000fc800078e0008 */
[----:B------:R-:W-:Y:S01]  /*aea0*/  FFMA R5, R186, R201, R5 ;  /* 0x000000c9ba057223 */ /* 0x000fe20000000005 */
[----:B------:R-:W-:Y:S01]  /*aeb0*/  IMAD.IADD R205, R205, 0x1, R9 ;  /* 0x00000001cdcd7824 */ /* 0x000fe200078e0209 */
[----:B------:R-:W-:-:S03]  /*aec0*/  LEA R20, P5, R8, R20, 0x1 ;  /* 0x0000001408147211 */ /* 0x000fc600078a08ff */
[----:B------:R-:W-:Y:S02]  /*aed0*/  F2FP.F16.F32.PACK_AB R5, RZ, R5 ;  /* 0x00000005ff05723e */ /* 0x000fe400000000ff */
[----:B------:R-:W-:-:S03]  /*aee0*/  LEA.HI.X R21, R8, R21, R205, 0x1, P5 ;  /* 0x0000001508157211 */ /* 0x000fc600028f0ccd */
[----:B------:R0:W-:Y:S01]  /*aef0*/  @P0 STG.E.U16 desc[UR56][R6.64], R5 ;  /* 0x0000000506000986 */ /* 0x0001e2000c101538 */
[----:B------:R-:W-:Y:S05]  /*af00*/  @!P3 BRA `(.L_x_51) ;  /* 0x000000000004b947 */ /* 0x000fea0003800000 */
[----:B------:R0:W5:Y:S02]  /*af10*/  LDG.E.LTC128B.U16 R11, desc[UR56][R20.64+0x2] ;  /* 0x00000238140b7981 */ /* 0x000164000c1e1520 */
.L_x_51:
[----:B------:R-:W-:Y:S05]  /*af20*/  BSYNC B1 ;  /* 0x0000000000017941 */ /* 0x000fea0003800000 */
.L_x_50:
[----:B0----5:R-:W-:Y:S01]  /*af30*/  HADD2.F32 R5, -RZ, R11.H0_H0 ;  /* 0x2000000bff057230 */ /* 0x021fe20000004100 */
        /* <DEDUP_REMOVED lines=8> */
.L_x_53:
[----:B------:R-:W-:Y:S05]  /*afc0*/  BSYNC B1 ;  /* 0x0000000000017941 */ /* 0x000fea0003800000 */
.L_x_52:
[----:B-----5:R-:W-:Y:S01]  /*afd0*/  HADD2.F32 R5, -RZ, R11.H0_H0 ;  /* 0x2000000bff057230 */ /* 0x020fe20000004100 */
[----:B------:R-:W-:Y:S01]  /*afe0*/  ISETP.GT.AND P3, PT, R4, 0x80, P2 ;  /* 0x000000800400780c */ /* 0x000fe20001764270 */
[----:B0-----:R-:W-:Y:S01]  /*aff0*/  @P0 IMAD.MOV.U32 R8, RZ, RZ, R194 ;  /* 0x000000ffff080224 */ /* 0x001fe200078e00c2 */
[----:B------:R-:W-:Y:S01]  /*b000*/  BSSY B1, `(.L_x_54) ;  /* 0x0000008000017945 */ /* 0x000fe20003800000 */
[----:B------:R-:W-:Y:S02]  /*b010*/  @P0 IMAD.MOV.U32 R9, RZ, RZ, R197 ;  /* 0x000000ffff090224 */ /* 0x000fe400078e00c5 */
[----:B------:R-:W-:-:S04]  /*b020*/  FMUL R5, R5, R200 ;  /* 0x000000c805057220 */ /* 0x000fc80000400000 */
[----:B------:R-:W-:-:S05]  /*b030*/  FFMA R5, R188, R201, R5 ;  /* 0x000000c9bc057223 */ /* 0x000fca0000000005 */
[----:B------:R-:W-:-:S05]  /*b040*/  F2FP.F16.F32.PACK_AB R5, RZ, R5 ;  /* 0x00000005ff05723e */ /* 0x000fca00000000ff */
[----:B------:R0:W-:Y:S01]  /*b050*/  @P0 STG.E.U16 desc[UR56][R8.64+0x10], R5 ;  /* 0x0000100508000986 */ /* 0x0001e2000c101538 */
[----:B------:R-:W-:Y:S05]  /*b060*/  @!P3 BRA `(.L_x_55) ;  /* 0x000000000004b947 */ /* 0x000fea0003800000 */
[----:B------:R0:W5:Y:S02]  /*b070*/  LDG.E.LTC128B.U16 R11, desc[UR56][R212.64+0x12] ;  /* 0x00001238d40b7981 */ /* 0x000164000c1e1520 */
.L_x_55:
[----:B------:R-:W-:Y:S05]  /*b080*/  BSYNC B1 ;  /* 0x0000000000017941 */ /* 0x000fea0003800000 */
.L_x_54:
[----:B0----5:R-:W-:Y:S01]  /*b090*/  HADD2.F32 R5, -RZ, R11.H0_H0 ;  /* 0x2000000bff057230 */ /* 0x021fe20000004100 */
[----:B------:R-:W-:Y:S01]  /*b0a0*/  ISETP.GT.AND P1, PT, R4, 0x88, P1 ;  /* 0x000000880400780c */ /* 0x000fe20000f24270 */
[----:B------:R-:W-:Y:S01]  /*b0b0*/  @P3 IMAD.MOV.U32 R195, RZ, RZ, R197 ;  /* 0x000000ffffc33224 */ /* 0x000fe200078e00c5 */
[----:B------:R-:W-:Y:S02]  /*b0c0*/  BSSY B1, `(.L_x_56) ;  /* 0x0000007000017945 */ /* 0x000fe40003800000 */
[----:B------:R-:W-:-:S04]  /*b0d0*/  FMUL R8, R5, R200 ;  /* 0x000000c805087220 */ /* 0x000fc80000400000 */
[----:B------:R-:W-:-:S05]  /*b0e0*/  FFMA R8, R189, R201, R8 ;  /* 0x000000c9bd087223 */ /* 0x000fca0000000008 */
[----:B------:R-:W-:-:S05]  /*b0f0*/  F2FP.F16.F32.PACK_AB R8, RZ, R8 ;  /* 0x00000008ff08723e */ /* 0x000fca00000000ff */
[----:B------:R0:W-:Y:S01]  /*b100*/  @P3 STG.E.U16 desc[UR56][R194.64+0x12], R8 ;  /* 0x00001208c2003986 */ /* 0x0001e2000c101538 */
[----:B------:R-:W-:Y:S05]  /*b110*/  @!P1 BRA `(.L_x_57) ;  /* 0x0000000000049947 */ /* 0x000fea0003800000 */
[----:B------:R0:W5:Y:S02]  /*b120*/  LDG.E.LTC128B.U16 R11, desc[UR56][R20.64+0x10] ;  /* 0x00001038140b7981 */ /* 0x000164000c1e1520 */
.L_x_57:
[----:B------:R-:W-:Y:S05]  /*b130*/  BSYNC B1 ;  /* 0x0000000000017941 */ /* 0x000fea0003800000 */
.L_x_56:
        /* <DEDUP_REMOVED lines=9> */
.L_x_59:
[----:B------:R-:W-:Y:S05]  /*b1d0*/  BSYNC B1 ;  /* 0x0000000000017941 */ /* 0x000fea0003800000 */
.L_x_58:
[----:B0----5:R-:W-:Y:S01]  /*b1e0*/  HADD2.F32 R5, -RZ, R11.H0_H0 ;  /* 0x2000000bff057230 */ /* 0x021fe20000004100 */
        /* <DEDUP_REMOVED lines=9> */
.L_x_61:
[----:B------:R-:W-:Y:S05]  /*b280*/  BSYNC B1 ;  /* 0x0000000000017941 */ /* 0x000fea0003800000 */
.L_x_60:
        /* <DEDUP_REMOVED lines=10> */
.L_x_63:
[----:B------:R-:W-:Y:S05]  /*b330*/  BSYNC B1 ;  /* 0x0000000000017941 */ /* 0x000fea0003800000 */
.L_x_62:
        /* <DEDUP_REMOVED lines=9> */
.L_x_65:
[----:B------:R-:W-:Y:S05]  /*b3d0*/  BSYNC B1 ;  /* 0x0000000000017941 */ /* 0x000fea0003800000 */
.L_x_64:
        /* <DEDUP_REMOVED lines=9> */
.L_x_67:
[----:B------:R-:W-:Y:S05]  /*b470*/  BSYNC B1 ;  /* 0x0000000000017941 */ /* 0x000fea0003800000 */
.L_x_66:
        /* <DEDUP_REMOVED lines=10> */
.L_x_69:
[----:B------:R-:W-:Y:S05]  /*b520*/  BSYNC B1 ;  /* 0x0000000000017941 */ /* 0x000fea0003800000 */
.L_x_68:
        /* <DEDUP_REMOVED lines=10> */
.L_x_71:
[----:B------:R-:W-:Y:S05]  /*b5d0*/  BSYNC B1 ;  /* 0x0000000000017941 */ /* 0x000fea0003800000 */
.L_x_70:
        /* <DEDUP_REMOVED lines=9> */
.L_x_73:
[----:B------:R-:W-:Y:S05]  /*b670*/  BSYNC B1 ;  /* 0x0000000000017941 */ /* 0x000fea0003800000 */
.L_x_72:
        /* <DEDUP_REMOVED lines=9> */
.L_x_75:
[----:B------:R-:W-:Y:S05]  /*b710*/  BSYNC B1 ;  /* 0x0000000000017941 */ /* 0x000fea0003800000 */
.L_x_74:
        /* <DEDUP_REMOVED lines=9> */
.L_x_77:
[----:B------:R-:W-:Y:S05]  /*b7b0*/  BSYNC B1 ;  /* 0x0000000000017941 */ /* 0x000fea0003800000 */
.L_x_76:
[----:B-----5:R-:W-:Y:S01]  /*b7c0*/  HADD2.F32 R5, -RZ, R11.H0_H0 ;  /* 0x2000000bff057230 */ /* 0x020fe20000004100 */
[----:B------:R-:W-:Y:S01]  /*b7d0*/  ISETP.GT.AND P4, PT, R4, 0x80, P2 ;  /* 0x000000800400780c */ /* 0x000fe20001784270 */
[----:B------:R-:W-:Y:S01]  /*b7e0*/  IMAD.WIDE.U32 R8, R206, 0xf0, R192 ;  /* 0x000000f0ce087825 */ /* 0x000fe200078e00c0 */
[----:B------:R-:W-:Y:S03]  /*b7f0*/  BSSY B1, `(.L_x_78) ;  /* 0x0000009000017945 */ /* 0x000fe60003800000 */
[----:B------:R-:W-:Y:S01]  /*b800*/  FMUL R5, R5, R200 ;  /* 0x000000c805057220 */ /* 0x000fe20000400000 */
[----:B------:R-:W-:Y:S02]  /*b810*/  IMAD.IADD R7, R207, 0x1, R9 ;  /* 0x00000001cf077824 */ /* 0x000fe400078e0209 */
[----:B0-----:R-:W-:Y:S02]  /*b820*/  IMAD.MOV.U32 R6, RZ, RZ, R8 ;  /* 0x000000ffff067224 */ /* 0x001fe400078e0008 */
[----:B------:R-:W-:-:S05]  /*b830*/  FFMA R5, R168, R201, R5 ;  /* 0x000000c9a8057223 */ /* 0x000fca0000000005 */
[----:B------:R-:W-:-:S05]  /*b840*/  F2FP.F16.F32.PACK_AB R5, RZ, R5 ;  /* 0x00000005ff05723e */ /* 0x000fca00000000ff */
[----:B------:R0:W-:Y:S01]  /*b850*/  @P5 STG.E.U16 desc[UR56][R6.64+0x20], R5 ;  /* 0x0000200506005986 */ /* 0x0001e2000c101538 */
[----:B------:R-:W-:Y:S05]  /*b860*/  @!P4 BRA `(.L_x_79) ;  /* 0x000000000004c947 */ /* 0x000fea0003800000 */
[----:B------:R0:W5:Y:S02]  /*b870*/  LDG.E.LTC128B.U16 R11, desc[UR56][R212.64+0x22] ;  /* 0x00002238d40b7981 */ /* 0x000164000c1e1520 */
.L_x_79:
[----:B------:R-:W-:Y:S05]  /*b880*/  BSYNC B1 ;  /* 0x0000000000017941 */ /* 0x000fea0003800000 */
.L_x_78:
        /* <DEDUP_REMOVED lines=9> */
.L_x_81:
[----:B------:R-:W-:Y:S05]  /*b920*/  BSYNC B1 ;  /* 0x0000000000017941 */ /* 0x000fea0003800000 */
.L_x_80:
[----:B-----5:R-:W-:Y:S01]  /*b930*/  HADD2.F32 R5, -RZ, R11.H0_H0 ;  /* 0x2000000bff057230 */ /* 0x020fe20000004100 */
[----:B------:R-:W-:Y:S01]  /*b940*/  IADD3 R8, P4, R219, R8, RZ ;  /* 0x00000008db087210 */ /* 0x000fe20007f9e0ff */
[----:B------:R-:W-:Y:S01]  /*b950*/  BSSY B1, `(.L_x_82) ;  /* 0x0000009000017945 */ /* 0x000fe20003800000 */
[----:B------:R-:W-:Y:S02]  /*b960*/  ISETP.GT.AND P2, PT, R4, 0x88, P2 ;  /* 0x000000880400780c */ /* 0x000fe40001744270 */
[----:B------:R-:W-:Y:S01]  /*b970*/  FMUL R5, R5, R200 ;  /* 0x000000c805057220 */ /* 0x000fe20000400000 */
[----:B------:R-:W-:-:S03]  /*b980*/  IMAD.X R9, R218, 0x1, R7, P4 ;  /* 0x00000001da097824 */ /* 0x000fc600020e0607 */
[----:B------:R-:W-:-:S05]  /*b990*/  FFMA R5, R170, R201, R5 ;  /* 0x000000c9aa057223 */ /* 0x000fca0000000005 */
[----:B------:R-:W-:-:S05]  /*b9a0*/  F2FP.F16.F32.PACK_AB R5, RZ, R5 ;  /* 0x00000005ff05723e */ /* 0x000fca00000000ff */
[----:B------:R0:W-:Y:S01]  /*b9b0*/  @P3 STG.E.U16 desc[UR56][R8.64+0x20], R5 ;  /* 0x0000200508003986 */ /* 0x0001e2000c101538 */
[----:B------:R-:W-:Y:S05]  /*b9c0*/  @!P2 BRA `(.L_x_83) ;  /* 0x000000000004a947 */ /* 0x000fea0003800000 */
[----:B------:R0:W5:Y:S02]  /*b9d0*/  LDG.E.LTC128B.U16 R11, desc[UR56][R20.64+0x22] ;  /* 0x00002238140b7981 */ /* 0x000164000c1e1520 */
.L_x_83:
[----:B------:R-:W-:Y:S05]  /*b9e0*/  BSYNC B1 ;  /* 0x0000000000017941 */ /* 0x000fea0003800000 */
.L_x_82:
        /* <DEDUP_REMOVED lines=9> */
.L_x_85:
[----:B------:R-:W-:Y:S05]  /*ba80*/  BSYNC B1 ;  /* 0x0000000000017941 */ /* 0x000fea0003800000 */
.L_x_84:
        /* <DEDUP_REMOVED lines=9> */
.L_x_87:
[----:B------:R-:W-:Y:S05]  /*bb20*/  BSYNC B1 ;  /* 0x0000000000017941 */ /* 0x000fea0003800000 */
.L_x_86:
        /* <DEDUP_REMOVED lines=9> */
.L_x_89:
[----:B------:R-:W-:Y:S05]  /*bbc0*/  BSYNC B1 ;  /* 0x0000000000017941 */ /* 0x000fea0003800000 */
.L_x_88:
        /* <DEDUP_REMOVED lines=9> */
.L_x_91:
[----:B------:R-:W-:Y:S05]  /*bc60*/  BSYNC B1 ;  /* 0x0000000000017941 */ /* 0x000fea0003800000 */
.L_x_90:
        /* <DEDUP_REMOVED lines=10> */
.L_x_93:
[----:B------:R-:W-:Y:S05]  /*bd10*/  BSYNC B1 ;  /* 0x0000000000017941 */ /* 0x000fea0003800000 */
.L_x_92:
        /* <DEDUP_REMOVED lines=10> */
.L_x_95:
[----:B------:R-:W-:Y:S05]  /*bdc0*/  BSYNC B1 ;  /* 0x0000000000017941 */ /* 0x000fea0003800000 */
.L_x_94:
        /* <DEDUP_REMOVED lines=9> */
.L_x_97:
[----:B------:R-:W-:Y:S05]  /*be60*/  BSYNC B1 ;  /* 0x0000000000017941 */ /* 0x000fea0003800000 */
.L_x_96:
        /* <DEDUP_REMOVED lines=9> */
.L_x_99:
[----:B------:R-:W-:Y:S05]  /*bf00*/  BSYNC B1 ;  /* 0x0000000000017941 */ /* 0x000fea0003800000 */
.L_x_98:
        /* <DEDUP_REMOVED lines=10> */
.L_x_101:
[----:B------:R-:W-:Y:S05]  /*bfb0*/  BSYNC B1 ;  /* 0x0000000000017941 */ /* 0x000fea0003800000 */
.L_x_100:
        /* <DEDUP_REMOVED lines=10> */
.L_x_103:
[----:B------:R-:W-:Y:S05]  /*c060*/  BSYNC B1 ;  /* 0x0000000000017941 */ /* 0x000fea0003800000 */
.L_x_102:
        /* <DEDUP_REMOVED lines=9> */
.L_x_105:
[----:B------:R-:W-:Y:S05]  /*c100*/  BSYNC B1 ;  /* 0x0000000000017941 */ /* 0x000fea0003800000 */
.L_x_104:
        /* <DEDUP_REMOVED lines=9> */
.L_x_107:
[----:B------:R-:W-:Y:S05]  /*c1a0*/  BSYNC B1 ;  /* 0x0000000000017941 */ /* 0x000fea0003800000 */
.L_x_106:
        /* <DEDUP_REMOVED lines=9> */
.L_x_109:
[----:B------:R-:W-:Y:S05]  /*c240*/  BSYNC B1 ;  /* 0x0000000000017941 */ /* 0x000fea0003800000 */
.L_x_108:
        /* <DEDUP_REMOVED lines=9> */
.L_x_111:
[----:B------:R-:W-:Y:S05]  /*c2e0*/  BSYNC B1 ;  /* 0x0000000000017941 */ /* 0x000fea0003800000 */
.L_x_110:
        /* <DEDUP_REMOVED lines=9> */
.L_x_113:
[----:B------:R-:W-:Y:S05]  /*c380*/  BSYNC B1 ;  /* 0x0000000000017941 */ /* 0x000fea0003800000 */
.L_x_112:
        /* <DEDUP_REMOVED lines=9> */
.L_x_115:
[----:B------:R-:W-:Y:S05]  /*c420*/  BSYNC B1 ;  /* 0x0000000000017941 */ /* 0x000fea0003800000 */
.L_x_114:
        /* <DEDUP_REMOVED lines=9> */
.L_x_117:
[----:B------:R-:W-:Y:S05]  /*c4c0*/  BSYNC B1 ;  /* 0x0000000000017941 */ /* 0x000fea0003800000 */
.L_x_116:
        /* <DEDUP_REMOVED lines=9> */
.L_x_119:
[----:B------:R-:W-:Y:S05]  /*c560*/  BSYNC B1 ;  /* 0x0000000000017941 */ /* 0x000fea0003800000 */
.L_x_118:
        /* <DEDUP_REMOVED lines=9> */
.L_x_121:
[----:B------:R-:W-:Y:S05]  /*c600*/  BSYNC B1 ;  /* 0x0000000000017941 */ /* 0x000fea0003800000 */
.L_x_120:
        /* <DEDUP_REMOVED lines=9> */
.L_x_123:
[----:B------:R-:W-:Y:S05]  /*c6a0*/  BSYNC B1 ;  /* 0x0000000000017941 */ /* 0x000fea0003800000 */
.L_x_122:
        /* <DEDUP_REMOVED lines=10> */
.L_x_125:
[----:B------:R-:W-:Y:S05]  /*c750*/  BSYNC B1 ;  /* 0x0000000000017941 */ /* 0x000fea0003800000 */
.L_x_124:
        /* <DEDUP_REMOVED lines=10> */
.L_x_127:
[----:B------:R-:W-:Y:S05]  /*c800*/  BSYNC B1 ;  /* 0x0000000000017941 */ /* 0x000fea0003800000 */
.L_x_126:
        /* <DEDUP_REMOVED lines=9> */
.L_x_129:
[----:B------:R-:W-:Y:S05]  /*c8a0*/  BSYNC B1 ;  /* 0x0000000000017941 */ /* 0x000fea0003800000 */
.L_x_128:
        /* <DEDUP_REMOVED lines=9> */
.L_x_131:
[----:B------:R-:W-:Y:S05]  /*c940*/  BSYNC B1 ;  /* 0x0000000000017941 */ /* 0x000fea0003800000 */
.L_x_130:
        /* <DEDUP_REMOVED lines=10> */
.L_x_133:
[----:B------:R-:W-:Y:S05]  /*c9f0*/  BSYNC B1 ;  /* 0x0000000000017941 */ /* 0x000fea0003800000 */
.L_x_132:
        /* <DEDUP_REMOVED lines=10> */
.L_x_135:
[----:B------:R-:W-:Y:S05]  /*caa0*/  BSYNC B1 ;  /* 0x0000000000017941 */ /* 0x000fea0003800000 */
.L_x_134:
        /* <DEDUP_REMOVED lines=9> */
.L_x_137:
[----:B------:R-:W-:Y:S05]  /*cb40*/  BSYNC B1 ;  /* 0x0000000000017941 */ /* 0x000fea0003800000 */
.L_x_136:
        /* <DEDUP_REMOVED lines=9> */
.L_x_139:
[----:B------:R-:W-:Y:S05]  /*cbe0*/  BSYNC B1 ;  /* 0x0000000000017941 */ /* 0x000fea0003800000 */
.L_x_138:
        /* <DEDUP_REMOVED lines=9> */
.L_x_141:
[----:B------:R-:W-:Y:S05]  /*cc80*/  BSYNC B1 ;  /* 0x0000000000017941 */ /* 0x000fea0003800000 */
.L_x_140:
        /* <DEDUP_REMOVED lines=9> */
.L_x_143:
[----:B------:R-:W-:Y:S05]  /*cd20*/  BSYNC B1 ;  /* 0x0000000000017941 */ /* 0x000fea0003800000 */
.L_x_142:
        /* <DEDUP_REMOVED lines=9> */
.L_x_145:
[----:B------:R-:W-:Y:S05]  /*cdc0*/  BSYNC B1 ;  /* 0x0000000000017941 */ /* 0x000fea0003800000 */
.L_x_144:
        /* <DEDUP_REMOVED lines=9> */
.L_x_147:
[----:B------:R-:W-:Y:S05]  /*ce60*/  BSYNC B1 ;  /* 0x0000000000017941 */ /* 0x000fea0003800000 */
.L_x_146:
        /* <DEDUP_REMOVED lines=9> */
.L_x_149:
[----:B------:R-:W-:Y:S05]  /*cf00*/  BSYNC B1 ;  /* 0x0000000000017941 */ /* 0x000fea0003800000 */
.L_x_148:
        /* <DEDUP_REMOVED lines=9> */
.L_x_151:
[----:B------:R-:W-:Y:S05]  /*cfa0*/  BSYNC B1 ;  /* 0x0000000000017941 */ /* 0x000fea0003800000 */
.L_x_150:
        /* <DEDUP_REMOVED lines=9> */
.L_x_153:
[----:B------:R-:W-:Y:S05]  /*d040*/  BSYNC B1 ;  /* 0x0000000000017941 */ /* 0x000fea0003800000 */
.L_x_152:
        /* <DEDUP_REMOVED lines=9> */
.L_x_155:
[----:B------:R-:W-:Y:S05]  /*d0e0*/  BSYNC B1 ;  /* 0x0000000000017941 */ /* 0x000fea0003800000 */
.L_x_154:
        /* <DEDUP_REMOVED lines=10> */
.L_x_157:
[----:B------:R-:W-:Y:S05]  /*d190*/  BSYNC B1 ;  /* 0x0000000000017941 */ /* 0x000fea0003800000 */
.L_x_156:
        /* <DEDUP_REMOVED lines=10> */
.L_x_159:
[----:B------:R-:W-:Y:S05]  /*d240*/  BSYNC B1 ;  /* 0x0000000000017941 */ /* 0x000fea0003800000 */
.L_x_158:
        /* <DEDUP_REMOVED lines=9> */
.L_x_161:
[----:B------:R-:W-:Y:S05]  /*d2e0*/  BSYNC B1 ;  /* 0x0000000000017941 */ /* 0x000fea0003800000 */
.L_x_160:
        /* <DEDUP_REMOVED lines=9> */
.L_x_163:
[----:B------:R-:W-:Y:S05]  /*d380*/  BSYNC B1 ;  /* 0x0000000000017941 */ /* 0x000fea0003800000 */
.L_x_162:
        /* <DEDUP_REMOVED lines=10> */
.L_x_165:
[----:B------:R-:W-:Y:S05]  /*d430*/  BSYNC B1 ;  /* 0x0000000000017941 */ /* 0x000fea0003800000 */
.L_x_164:
        /* <DEDUP_REMOVED lines=10> */
.L_x_167:
[----:B------:R-:W-:Y:S05]  /*d4e0*/  BSYNC B1 ;  /* 0x0000000000017941 */ /* 0x000fea0003800000 */
.L_x_166:
        /* <DEDUP_REMOVED lines=9> */
.L_x_169:
[----:B------:R-:W-:Y:S05]  /*d580*/  BSYNC B1 ;  /* 0x0000000000017941 */ /* 0x000fea0003800000 */
.L_x_168:
        /* <DEDUP_REMOVED lines=9> */
.L_x_171:
[----:B------:R-:W-:Y:S05]  /*d620*/  BSYNC B1 ;  /* 0x0000000000017941 */ /* 0x000fea0003800000 */
.L_x_170:
        /* <DEDUP_REMOVED lines=9> */
.L_x_173:
[----:B------:R-:W-:Y:S05]  /*d6c0*/  BSYNC B1 ;  /* 0x0000000000017941 */ /* 0x000fea0003800000 */
.L_x_172:
        /* <DEDUP_REMOVED lines=9> */
.L_x_175:
[----:B------:R-:W-:Y:S05]  /*d760*/  BSYNC B1 ;  /* 0x0000000000017941 */ /* 0x000fea0003800000 */
.L_x_174:
        /* <DEDUP_REMOVED lines=9> */
.L_x_177:
[----:B------:R-:W-:Y:S05]  /*d800*/  BSYNC B1 ;  /* 0x0000000000017941 */ /* 0x000fea0003800000 */
.L_x_176:
        /* <DEDUP_REMOVED lines=9> */
.L_x_179:
[----:B------:R-:W-:Y:S05]  /*d8a0*/  BSYNC B1 ;  /* 0x0000000000017941 */ /* 0x000fea0003800000 */
.L_x_178:
        /* <DEDUP_REMOVED lines=9> */
.L_x_181:
[----:B------:R-:W-:Y:S05]  /*d940*/  BSYNC B1 ;  /* 0x0000000000017941 */ /* 0x000fea0003800000 */
.L_x_180:
        /* <DEDUP_REMOVED lines=9> */
.L_x_183:
[----:B------:R-:W-:Y:S05]  /*d9e0*/  BSYNC B1 ;  /* 0x0000000000017941 */ /* 0x000fea0003800000 */
.L_x_182:
        /* <DEDUP_REMOVED lines=9> */
.L_x_185:
[----:B------:R-:W-:Y:S05]  /*da80*/  BSYNC B1 ;  /* 0x0000000000017941 */ /* 0x000fea0003800000 */
.L_x_184:
        /* <DEDUP_REMOVED lines=9> */
.L_x_187:
[----:B------:R-:W-:Y:S05]  /*db20*/  BSYNC B1 ;  /* 0x0000000000017941 */ /* 0x000fea0003800000 */
.L_x_186:
        /* <DEDUP_REMOVED lines=10> */
.L_x_189:
[----:B------:R-:W-:Y:S05]  /*dbd0*/  BSYNC B1 ;  /* 0x0000000000017941 */ /* 0x000fea0003800000 */
.L_x_188:
        /* <DEDUP_REMOVED lines=10> */
.L_x_191:
[----:B------:R-:W-:Y:S05]  /*dc80*/  BSYNC B1 ;  /* 0x0000000000017941 */ /* 0x000fea0003800000 */
.L_x_190:
        /* <DEDUP_REMOVED lines=9> */
.L_x_193:
[----:B------:R-:W-:Y:S05]  /*dd20*/  BSYNC B1 ;  /* 0x0000000000017941 */ /* 0x000fea0003800000 */
.L_x_192:
        /* <DEDUP_REMOVED lines=9> */
.L_x_195:
[----:B------:R-:W-:Y:S05]  /*ddc0*/  BSYNC B1 ;  /* 0x0000000000017941 */ /* 0x000fea0003800000 */
.L_x_194:
        /* <DEDUP_REMOVED lines=10> */
.L_x_197:
[----:B------:R-:W-:Y:S05]  /*de70*/  BSYNC B1 ;  /* 0x0000000000017941 */ /* 0x000fea0003800000 */
.L_x_196:
        /* <DEDUP_REMOVED lines=10> */
.L_x_199:
[----:B------:R-:W-:Y:S05]  /*df20*/  BSYNC B1 ;  /* 0x0000000000017941 */ /* 0x000fea0003800000 */
.L_x_198:
        /* <DEDUP_REMOVED lines=9> */
.L_x_201:
[----:B------:R-:W-:Y:S05]  /*dfc0*/  BSYNC B1 ;  /* 0x0000000000017941 */ /* 0x000fea0003800000 */
.L_x_200:
        /* <DEDUP_REMOVED lines=9> */
.L_x_203:
[----:B------:R-:W-:Y:S05]  /*e060*/  BSYNC B1 ;  /* 0x0000000000017941 */ /* 0x000fea0003800000 */
.L_x_202:
        /* <DEDUP_REMOVED lines=9> */
.L_x_205:
[----:B------:R-:W-:Y:S05]  /*e100*/  BSYNC B1 ;  /* 0x0000000000017941 */ /* 0x000fea0003800000 */
.L_x_204:
        /* <DEDUP_REMOVED lines=9> */
.L_x_207:
[----:B------:R-:W-:Y:S05]  /*e1a0*/  BSYNC B1 ;  /* 0x0000000000017941 */ /* 0x000fea0003800000 */
.L_x_206:
        /* <DEDUP_REMOVED lines=9> */
.L_x_209:
[----:B------:R-:W-:Y:S05]  /*e240*/  BSYNC B1 ;  /* 0x0000000000017941 */ /* 0x000fea0003800000 */
.L_x_208:
        /* <DEDUP_REMOVED lines=9> */
.L_x_211:
[----:B------:R-:W-:Y:S05]  /*e2e0*/  BSYNC B1 ;  /* 0x0000000000017941 */ /* 0x000fea0003800000 */
.L_x_210:
        /* <DEDUP_REMOVED lines=9> */
.L_x_213:
[----:B------:R-:W-:Y:S05]  /*e380*/  BSYNC B1 ;  /* 0x0000000000017941 */ /* 0x000fea0003800000 */
.L_x_212:
        /* <DEDUP_REMOVED lines=9> */
.L_x_215:
[----:B------:R-:W-:Y:S05]  /*e420*/  BSYNC B1 ;  /* 0x0000000000017941 */ /* 0x000fea0003800000 */
.L_x_214:
        /* <DEDUP_REMOVED lines=9> */
.L_x_217:
[----:B------:R-:W-:Y:S05]  /*e4c0*/  BSYNC B1 ;  /* 0x0000000000017941 */ /* 0x000fea0003800000 */
.L_x_216:
        /* <DEDUP_REMOVED lines=9> */
.L_x_219:
[----:B------:R-:W-:Y:S05]  /*e560*/  BSYNC B1 ;  /* 0x0000000000017941 */ /* 0x000fea0003800000 */
.L_x_218:
        /* <DEDUP_REMOVED lines=10> */
.L_x_221:
[----:B------:R-:W-:Y:S05]  /*e610*/  BSYNC B1 ;  /* 0x0000000000017941 */ /* 0x000fea0003800000 */
.L_x_220:
        /* <DEDUP_REMOVED lines=10> */
.L_x_223:
[----:B------:R-:W-:Y:S05]  /*e6c0*/  BSYNC B1 ;  /* 0x0000000000017941 */ /* 0x000fea0003800000 */
.L_x_222:
        /* <DEDUP_REMOVED lines=9> */
.L_x_225:
[----:B------:R-:W-:Y:S05]  /*e760*/  BSYNC B1 ;  /* 0x0000000000017941 */ /* 0x000fea0003800000 */
.L_x_224:
        /* <DEDUP_REMOVED lines=9> */
.L_x_227:
[----:B------:R-:W-:Y:S05]  /*e800*/  BSYNC B1 ;  /* 0x0000000000017941 */ /* 0x000fea0003800000 */
.L_x_226:
        /* <DEDUP_REMOVED lines=10> */
.L_x_229:
[----:B------:R-:W-:Y:S05]  /*e8b0*/  BSYNC B1 ;  /* 0x0000000000017941 */ /* 0x000fea0003800000 */
.L_x_228:
        /* <DEDUP_REMOVED lines=10> */
.L_x_231:
[----:B------:R-:W-:Y:S05]  /*e960*/  BSYNC B1 ;  /* 0x0000000000017941 */ /* 0x000fea0003800000 */
.L_x_230:
        /* <DEDUP_REMOVED lines=9> */
.L_x_233:
[----:B------:R-:W-:Y:S05]  /*ea00*/  BSYNC B1 ;  /* 0x0000000000017941 */ /* 0x000fea0003800000 */
.L_x_232:
        /* <DEDUP_REMOVED lines=9> */
.L_x_235:
[----:B------:R-:W-:Y:S05]  /*eaa0*/  BSYNC B1 ;  /* 0x0000000000017941 */ /* 0x000fea0003800000 */
.L_x_234:
        /* <DEDUP_REMOVED lines=9> */
.L_x_237:
[----:B------:R-:W-:Y:S05]  /*eb40*/  BSYNC B1 ;  /* 0x0000000000017941 */ /* 0x000fea0003800000 */
.L_x_236:
        /* <DEDUP_REMOVED lines=9> */
.L_x_239:
[----:B------:R-:W-:Y:S05]  /*ebe0*/  BSYNC B1 ;  /* 0x0000000000017941 */ /* 0x000fea0003800000 */
.L_x_238:
        /* <DEDUP_REMOVED lines=9> */
.L_x_241:
[----:B------:R-:W-:Y:S05]  /*ec80*/  BSYNC B1 ;  /* 0x0000000000017941 */ /* 0x000fea0003800000 */
.L_x_240:
        /* <DEDUP_REMOVED lines=9> */
.L_x_243:
[----:B------:R-:W-:Y:S05]  /*ed20*/  BSYNC B1 ;  /* 0x0000000000017941 */ /* 0x000fea0003800000 */
.L_x_242:
        /* <DEDUP_REMOVED lines=9> */
.L_x_245:
[----:B------:R-:W-:Y:S05]  /*edc0*/  BSYNC B1 ;  /* 0x0000000000017941 */ /* 0x000fea0003800000 */
.L_x_244:
        /* <DEDUP_REMOVED lines=9> */
.L_x_247:
[----:B------:R-:W-:Y:S05]  /*ee60*/  BSYNC B1 ;  /* 0x0000000000017941 */ /* 0x000fea0003800000 */
.L_x_246:
        /* <DEDUP_REMOVED lines=9> */
.L_x_249:
[----:B------:R-:W-:Y:S05]  /*ef00*/  BSYNC B1 ;  /* 0x0000000000017941 */ /* 0x000fea0003800000 */
.L_x_248:
        /* <DEDUP_REMOVED lines=9> */
.L_x_251:
[----:B------:R-:W-:Y:S05]  /*efa0*/  BSYNC B1 ;  /* 0x0000000000017941 */ /* 0x000fea0003800000 */
.L_x_250:
        /* <DEDUP_REMOVED lines=10> */
.L_x_253:
[----:B------:R-:W-:Y:S05]  /*f050*/  BSYNC B1 ;  /* 0x0000000000017941 */ /* 0x000fea0003800000 */
.L_x_252:
        /* <DEDUP_REMOVED lines=10> */
.L_x_255:
[----:B------:R-:W-:Y:S05]  /*f100*/  BSYNC B1 ;  /* 0x0000000000017941 */ /* 0x000fea0003800000 */
.L_x_254:
        /* <DEDUP_REMOVED lines=9> */
.L_x_257:
[----:B------:R-:W-:Y:S05]  /*f1a0*/  BSYNC B1 ;  /* 0x0000000000017941 */ /* 0x000fea0003800000 */
.L_x_256:
        /* <DEDUP_REMOVED lines=9> */
.L_x_259:
[----:B------:R-:W-:Y:S05]  /*f240*/  BSYNC B1 ;  /* 0x0000000000017941 */ /* 0x000fea0003800000 */
.L_x_258:
        /* <DEDUP_REMOVED lines=10> */
.L_x_261:
[----:B------:R-:W-:Y:S05]  /*f2f0*/  BSYNC B1 ;  /* 0x0000000000017941 */ /* 0x000fea0003800000 */
.L_x_260:
        /* <DEDUP_REMOVED lines=10> */
.L_x_263:
[----:B------:R-:W-:Y:S05]  /*f3a0*/  BSYNC B1 ;  /* 0x0000000000017941 */ /* 0x000fea0003800000 */
.L_x_262:
        /* <DEDUP_REMOVED lines=9> */
.L_x_265:
[----:B------:R-:W-:Y:S05]  /*f440*/  BSYNC B1 ;  /* 0x0000000000017941 */ /* 0x000fea0003800000 */
.L_x_264:
        /* <DEDUP_REMOVED lines=9> */
.L_x_267:
[----:B------:R-:W-:Y:S05]  /*f4e0*/  BSYNC B1 ;  /* 0x0000000000017941 */ /* 0x000fea0003800000 */
.L_x_266:
        /* <DEDUP_REMOVED lines=9> */
.L_x_269:
[----:B------:R-:W-:Y:S05]  /*f580*/  BSYNC B1 ;  /* 0x0000000000017941 */ /* 0x000fea0003800000 */
.L_x_268:
        /* <DEDUP_REMOVED lines=9> */
.L_x_271:
[----:B------:R-:W-:Y:S05]  /*f620*/  BSYNC B1 ;  /* 0x0000000000017941 */ /* 0x000fea0003800000 */
.L_x_270:
        /* <DEDUP_REMOVED lines=9> */
.L_x_273:
[----:B------:R-:W-:Y:S05]  /*f6c0*/  BSYNC B1 ;  /* 0x0000000000017941 */ /* 0x000fea0003800000 */
.L_x_272:
        /* <DEDUP_REMOVED lines=9> */
.L_x_275:
[----:B------:R-:W-:Y:S05]  /*f760*/  BSYNC B1 ;  /* 0x0000000000017941 */ /* 0x000fea0003800000 */
.L_x_274:
        /* <DEDUP_REMOVED lines=9> */
.L_x_277:
[----:B------:R-:W-:Y:S05]  /*f800*/  BSYNC B1 ;  /* 0x0000000000017941 */ /* 0x000fea0003800000 */
.L_x_276:
        /* <DEDUP_REMOVED lines=9> */
.L_x_279:
[----:B------:R-:W-:Y:S05]  /*f8a0*/  BSYNC B1 ;  /* 0x0000000000017941 */ /* 0x000fea0003800000 */
.L_x_278:
        /* <DEDUP_REMOVED lines=9> */
.L_x_281:
[----:B------:R-:W-:Y:S05]  /*f940*/  BSYNC B1 ;  /* 0x0000000000017941 */ /* 0x000fea0003800000 */
.L_x_280:
        /* <DEDUP_REMOVED lines=9> */
.L_x_283:
[----:B------:R-:W-:Y:S05]  /*f9e0*/  BSYNC B1 ;  /* 0x0000000000017941 */ /* 0x000fea0003800000 */
.L_x_282:
        /* <DEDUP_REMOVED lines=10> */
.L_x_285:
[----:B------:R-:W-:Y:S05]  /*fa90*/  BSYNC B1 ;  /* 0x0000000000017941 */ /* 0x000fea0003800000 */
.L_x_284:
        /* <DEDUP_REMOVED lines=10> */
.L_x_287:
[----:B------:R-:W-:Y:S05]  /*fb40*/  BSYNC B1 ;  /* 0x0000000000017941 */ /* 0x000fea0003800000 */
.L_x_286:
        /* <DEDUP_REMOVED lines=9> */
.L_x_289:
[----:B------:R-:W-:Y:S05]  /*fbe0*/  BSYNC B1 ;  /* 0x0000000000017941 */ /* 0x000fea0003800000 */
.L_x_288:
        /* <DEDUP_REMOVED lines=9> */
.L_x_291:
[----:B------:R-:W-:Y:S05]  /*fc80*/  BSYNC B1 ;  /* 0x0000000000017941 */ /* 0x000fea0003800000 */
.L_x_290:
        /* <DEDUP_REMOVED lines=10> */
.L_x_293:
[----:B------:R-:W-:Y:S05]  /*fd30*/  BSYNC B1 ;  /* 0x0000000000017941 */ /* 0x000fea0003800000 */
.L_x_292:
        /* <DEDUP_REMOVED lines=10> */
.L_x_295:
[----:B------:R-:W-:Y:S05]  /*fde0*/  BSYNC B1 ;  /* 0x0000000000017941 */ /* 0x000fea0003800000 */
.L_x_294:
        /* <DEDUP_REMOVED lines=9> */
.L_x_297:
[----:B------:R-:W-:Y:S05]  /*fe80*/  BSYNC B1 ;  /* 0x0000000000017941 */ /* 0x000fea0003800000 */
.L_x_296:
        /* <DEDUP_REMOVED lines=9> */
.L_x_299:
[----:B------:R-:W-:Y:S05]  /*ff20*/  BSYNC B1 ;  /* 0x0000000000017941 */ /* 0x000fea0003800000 */
.L_x_298:
        /* <DEDUP_REMOVED lines=9> */
.L_x_301:
[----:B------:R-:W-:Y:S05]  /*ffc0*/  BSYNC B1 ;  /* 0x0000000000017941 */ /* 0x000fea0003800000 */
.L_x_300:
        /* <DEDUP_REMOVED lines=9> */
.L_x_303:
[----:B------:R-:W-:Y:S05]  /*10060*/  BSYNC B1 ;  /* 0x0000000000017941 */ /* 0x000fea0003800000 */
.L_x_302:
        /* <DEDUP_REMOVED lines=9> */
.L_x_305:
[----:B------:R-:W-:Y:S05]  /*10100*/  BSYNC B1 ;  /* 0x0000000000017941 */ /* 0x000fea0003800000 */
.L_x_304:
        /* <DEDUP_REMOVED lines=9> */
.L_x_307:
[----:B------:R-:W-:Y:S05]  /*101a0*/  BSYNC B1 ;  /* 0x0000000000017941 */ /* 0x000fea0003800000 */
.L_x_306:
        /* <DEDUP_REMOVED lines=9> */
.L_x_309:
[----:B------:R-:W-:Y:S05]  /*10240*/  BSYNC B1 ;  /* 0x0000000000017941 */ /* 0x000fea0003800000 */
.L_x_308:
        /* <DEDUP_REMOVED lines=9> */
.L_x_311:
[----:B------:R-:W-:Y:S05]  /*102e0*/  BSYNC B1 ;  /* 0x0000000000017941 */ /* 0x000fea0003800000 */
.L_x_310:
        /* <DEDUP_REMOVED lines=9> */
.L_x_313:
[----:B------:R-:W-:Y:S05]  /*10380*/  BSYNC B1 ;  /* 0x0000000000017941 */ /* 0x000fea0003800000 */
.L_x_312:
        /* <DEDUP_REMOVED lines=9> */
.L_x_315:
[----:B------:R-:W-:Y:S05]  /*10420*/  BSYNC B1 ;  /* 0x0000000000017941 */ /* 0x000fea0003800000 */
.L_x_314:
        /* <DEDUP_REMOVED lines=10> */
.L_x_317:
[----:B------:R-:W-:Y:S05]  /*104d0*/  BSYNC B1 ;  /* 0x0000000000017941 */ /* 0x000fea0003800000 */
.L_x_316:
        /* <DEDUP_REMOVED lines=10> */
.L_x_319:
[----:B------:R-:W-:Y:S05]  /*10580*/  BSYNC B1 ;  /* 0x0000000000017941 */ /* 0x000fea0003800000 */
.L_x_318:
        /* <DEDUP_REMOVED lines=9> */
.L_x_321:
[----:B------:R-:W-:Y:S05]  /*10620*/  BSYNC B1 ;  /* 0x0000000000017941 */ /* 0x000fea0003800000 */
.L_x_320:
        /* <DEDUP_REMOVED lines=9> */
.L_x_323:
[----:B------:R-:W-:Y:S05]  /*106c0*/  BSYNC B1 ;  /* 0x0000000000017941 */ /* 0x000fea0003800000 */
.L_x_322:
        /* <DEDUP_REMOVED lines=10> */
.L_x_325:
[----:B------:R-:W-:Y:S05]  /*10770*/  BSYNC B1 ;  /* 0x0000000000017941 */ /* 0x000fea0003800000 */
.L_x_324:
        /* <DEDUP_REMOVED lines=10> */
.L_x_327:
[----:B------:R-:W-:Y:S05]  /*10820*/  BSYNC B1 ;  /* 0x0000000000017941 */ /* 0x000fea0003800000 */
.L_x_326:
        /* <DEDUP_REMOVED lines=9> */
.L_x_329:
[----:B------:R-:W-:Y:S05]  /*108c0*/  BSYNC B1 ;  /* 0x0000000000017941 */ /* 0x000fea0003800000 */
.L_x_328:
        /* <DEDUP_REMOVED lines=9> */
.L_x_331:
[----:B------:R-:W-:Y:S05]  /*10960*/  BSYNC B1 ;  /* 0x0000000000017941 */ /* 0x000fea0003800000 */
.L_x_330:
        /* <DEDUP_REMOVED lines=9> */
.L_x_333:
[----:B------:R-:W-:Y:S05]  /*10a00*/  BSYNC B1 ;  /* 0x0000000000017941 */ /* 0x000fea0003800000 */
.L_x_332:
        /* <DEDUP_REMOVED lines=9> */
.L_x_335:
[----:B------:R-:W-:Y:S05]  /*10aa0*/  BSYNC B1 ;  /* 0x0000000000017941 */ /* 0x000fea0003800000 */
.L_x_334:
        /* <DEDUP_REMOVED lines=9> */
.L_x_337:
[----:B------:R-:W-:Y:S05]  /*10b40*/  BSYNC B1 ;  /* 0x0000000000017941 */ /* 0x000fea0003800000 */
.L_x_336:
        /* <DEDUP_REMOVED lines=9> */
.L_x_339:
[----:B------:R-:W-:Y:S05]  /*10be0*/  BSYNC B1 ;  /* 0x0000000000017941 */ /* 0x000fea0003800000 */
.L_x_338:
        /* <DEDUP_REMOVED lines=9> */
.L_x_341:
[----:B------:R-:W-:Y:S05]  /*10c80*/  BSYNC B1 ;  /* 0x0000000000017941 */ /* 0x000fea0003800000 */
.L_x_340:
        /* <DEDUP_REMOVED lines=9> */
.L_x_343:
[----:B------:R-:W-:Y:S05]  /*10d20*/  BSYNC B1 ;  /* 0x0000000000017941 */ /* 0x000fea0003800000 */
.L_x_342:
        /* <DEDUP_REMOVED lines=9> */
.L_x_345:
[----:B------:R-:W-:Y:S05]  /*10dc0*/  BSYNC B1 ;  /* 0x0000000000017941 */ /* 0x000fea0003800000 */
.L_x_344:
        /* <DEDUP_REMOVED lines=9> */
.L_x_347:
[----:B------:R-:W-:Y:S05]  /*10e60*/  BSYNC B1 ;  /* 0x0000000000017941 */ /* 0x000fea0003800000 */
.L_x_346:
        /* <DEDUP_REMOVED lines=10> */
.L_x_349:
[----:B------:R-:W-:Y:S05]  /*10f10*/  BSYNC B1 ;  /* 0x0000000000017941 */ /* 0x000fea0003800000 */
.L_x_348:
        /* <DEDUP_REMOVED lines=10> */
.L_x_351:
[----:B------:R-:W-:Y:S05]  /*10fc0*/  BSYNC B1 ;  /* 0x0000000000017941 */ /* 0x000fea0003800000 */
.L_x_350:
        /* <DEDUP_REMOVED lines=9> */
.L_x_353:
[----:B------:R-:W-:Y:S05]  /*11060*/  BSYNC B1 ;  /* 0x0000000000017941 */ /* 0x000fea0003800000 */
.L_x_352:
        /* <DEDUP_REMOVED lines=9> */
.L_x_355:
[----:B------:R-:W-:Y:S05]  /*11100*/  BSYNC B1 ;  /* 0x0000000000017941 */ /* 0x000fea0003800000 */
.L_x_354:
        /* <DEDUP_REMOVED lines=10> */
.L_x_357:
[----:B------:R-:W-:Y:S05]  /*111b0*/  BSYNC B1 ;  /* 0x0000000000017941 */ /* 0x000fea0003800000 */
.L_x_356:
        /* <DEDUP_REMOVED lines=10> */
.L_x_359:
[----:B------:R-:W-:Y:S05]  /*11260*/  BSYNC B1 ;  /* 0x0000000000017941 */ /* 0x000fea0003800000 */
.L_x_358:
[----:B-----5:R-:W-:Y:S01]  /*11270*/  HADD2.F32 R3, -RZ, R11.H0_H0 ;  /* 0x2000000bff037230 */ /* 0x020fe20000004100 */
[----:B------:R-:W-:Y:S01]  /*11280*/  ISETP.GT.AND P5, PT, R4, 0x8, P1 ;  /* 0x000000080400780c */ /* 0x000fe20000fa4270 */
[----:B------:R-:W-:Y:S03]  /*11290*/  BSSY B1, `(.L_x_360) ;  /* 0x0000007000017945 */ /* 0x000fe60003800000 */
[----:B0-----:R-:W-:-:S04]  /*112a0*/  FMUL R10, R3, R200 ;  /* 0x000000c8030a7220 */ /* 0x001fc80000400000 */
[----:B------:R-:W-:-:S05]  /*112b0*/  FFMA R10, R37, R201, R10 ;  /* 0x000000c9250a7223 */ /* 0x000fca000000000a */
[----:B------:R-:W-:-:S05]  /*112c0*/  F2FP.F16.F32.PACK_AB R10, RZ, R10 ;  /* 0x0000000aff0a723e */ /* 0x000fca00000000ff */
[----:B------:R0:W-:Y:S01]  /*112d0*/  @P4 STG.E.U16 desc[UR56][R14.64+0x152], R10 ;  /* 0x0001520a0e004986 */ /* 0x0001e2000c101538 */
[----:B------:R-:W-:Y:S05]  /*112e0*/  @!P5 BRA `(.L_x_361) ;  /* 0x000000000004d947 */ /* 0x000fea0003800000 */
[----:B------:R0:W5:Y:S02]  /*112f0*/  LDG.E.LTC128B.U16 R11, desc[UR56][R208.64+0x150] ;  /* 0x00015038d00b7981 */ /* 0x000164000c1e1520 */
.L_x_361:
[----:B------:R-:W-:Y:S05]  /*11300*/  BSYNC B1 ;  /* 0x0000000000017941 */ /* 0x000fea0003800000 */
.L_x_360:
        /* <DEDUP_REMOVED lines=9> */
.L_x_363:
[----:B------:R-:W-:Y:S05]  /*113a0*/  BSYNC B1 ;  /* 0x0000000000017941 */ /* 0x000fea0003800000 */
.L_x_362:
        /* <DEDUP_REMOVED lines=9> */
.L_x_365:
[----:B------:R-:W-:Y:S05]  /*11440*/  BSYNC B1 ;  /* 0x0000000000017941 */ /* 0x000fea0003800000 */
.L_x_364:
        /* <DEDUP_REMOVED lines=9> */
.L_x_367:
[----:B------:R-:W-:Y:S05]  /*114e0*/  BSYNC B1 ;  /* 0x0000000000017941 */ /* 0x000fea0003800000 */
.L_x_366:
        /* <DEDUP_REMOVED lines=9> */
.L_x_369:
[----:B------:R-:W-:Y:S05]  /*11580*/  BSYNC B1 ;  /* 0x0000000000017941 */ /* 0x000fea0003800000 */
.L_x_368:
        /* <DEDUP_REMOVED lines=9> */
.L_x_371:
[----:B------:R-:W-:Y:S05]  /*11620*/  BSYNC B1 ;  /* 0x0000000000017941 */ /* 0x000fea0003800000 */
.L_x_370:
        /* <DEDUP_REMOVED lines=9> */
.L_x_373:
[----:B------:R-:W-:Y:S05]  /*116c0*/  BSYNC B1 ;  /* 0x0000000000017941 */ /* 0x000fea0003800000 */
.L_x_372:
        /* <DEDUP_REMOVED lines=9> */
.L_x_375:
[----:B------:R-:W-:Y:S05]  /*11760*/  BSYNC B1 ;  /* 0x0000000000017941 */ /* 0x000fea0003800000 */
.L_x_374:
        /* <DEDUP_REMOVED lines=9> */
.L_x_377:
[----:B------:R-:W-:Y:S05]  /*11800*/  BSYNC B1 ;  /* 0x0000000000017941 */ /* 0x000fea0003800000 */
.L_x_376:
        /* <DEDUP_REMOVED lines=9> */
.L_x_379:
[----:B------:R-:W-:Y:S05]  /*118a0*/  BSYNC B1 ;  /* 0x0000000000017941 */ /* 0x000fea0003800000 */
.L_x_378:
[----:B------:R-:W-:Y:S05]  /*118b0*/  @!P0 BRA `(.L_x_380) ;  /* 0x0000003000088947 */ /* 0x000fea0003800000 */
[----:B-----5:R-:W-:-:S05]  /*118c0*/  HADD2.F32 R11, -RZ, R11.H0_H0 ;  /* 0x2000000bff0b7230 */ /* 0x020fca0000004100 */
[----:B------:R-:W-:-:S04]  /*118d0*/  FMUL R4, R11, R200 ;  /* 0x000000c80b047220 */ /* 0x000fc80000400000 */
[----:B------:R-:W-:-:S05]  /*118e0*/  FFMA R4, R31, R201, R4 ;  /* 0x000000c91f047223 */ /* 0x000fca0000000004 */
[----:B------:R-:W-:-:S05]  /*118f0*/  F2FP.F16.F32.PACK_AB R4, RZ, R4 ;  /* 0x00000004ff04723e */ /* 0x000fca00000000ff */
[----:B------:R0:W-:Y:S01]  /*11900*/  STG.E.U16 desc[UR56][R8.64+0x152], R4 ;  /* 0x0001520408007986 */ /* 0x0001e2000c101538 */
[----:B------:R-:W-:Y:S05]  /*11910*/  BRA `(.L_x_380) ;  /* 0x0000002c00f07947 */ /* 0x000fea0003800000 */
.L_x_33:
[----:B------:R-:W-:Y:S01]  /*11920*/  ULDC.64 UR4, c[0x0][0x5c0] ;  /* 0x0001700000047ab9 */ /* 0x000fe20000000a00 */
[-C--:B------:R-:W-:Y:S01]  /*11930*/  FMUL R192, R192, R201.reuse ;  /* 0x000000c9c0c07220 */ /* 0x080fe20000400000 */
[----:B------:R-:W-:Y:S01]  /*11940*/  LEA R6, P2, R12, UR4, 0x1 ;  /* 0x000000040c067c11 */ /* 0x000fe2000f8408ff */
[----:B------:R-:W-:Y:S01]  /*11950*/  IMAD.SHL.U32 R11, R206, 0x10, RZ ;  /* 0x00000010ce0b7824 */ /* 0x000fe200078e00ff */
[----:B------:R-:W-:Y:S01]  /*11960*/  ISETP.GT.AND P3, PT, R3, 0x1, PT ;  /* 0x000000010300780c */ /* 0x000fe20003f64270 */
[-C--:B------:R-:W-:Y:S01]  /*11970*/  FMUL R193, R193, R201.reuse ;  /* 0x000000c9c1c17220 */ /* 0x080fe20000400000 */
[----:B------:R-:W-:Y:S01]  /*11980*/  F2FP.F16.F32.PACK_AB R192, RZ, R192 ;  /* 0x000000c0ffc0723e */ /* 0x000fe200000000ff */
[-C--:B------:R-:W-:Y:S01]  /*11990*/  FMUL R195, R195, R201.reuse ;  /* 0x000000c9c3c37220 */ /* 0x080fe20000400000 */
[----:B------:R-:W-:Y:S01]  /*119a0*/  LEA.HI.X R7, R12, UR5, R211, 0x1, P2 ;  /* 0x000000050c077c11 */ /* 0x000fe200090f0cd3 */
[-C--:B------:R-:W-:Y:S01]  /*119b0*/  FMUL R194, R194, R201.reuse ;  /* 0x000000c9c2c27220 */ /* 0x080fe20000400000 */
[----:B------:R-:W-:Y:S01]  /*119c0*/  ISETP.GT.AND P2, PT, R4, RZ, P3 ;  /* 0x000000ff0400720c */ /* 0x000fe20001f44270 */
[-C--:B------:R-:W-:Y:S01]  /*119d0*/  FMUL R197, R197, R201.reuse ;  /* 0x000000c9c5c57220 */ /* 0x080fe20000400000 */
[----:B------:R-:W-:Y:S01]  /*119e0*/  SHF.L.U64.HI R5, R206, 0x4, R207 ;  /* 0x00000004ce057819 */ /* 0x000fe200000102cf */
[----:B------:R-:W-:Y:S01]  /*119f0*/  @P1 STG.E.U16 desc[UR56][R6.64], R192 ;  /* 0x000000c006001986 */ /* 0x000fe2000c101538 */
[----:B------:R-:W-:Y:S01]  /*11a00*/  ISETP.GT.AND P1, PT, R4, 0x8, P3 ;  /* 0x000000080400780c */ /* 0x000fe20001f24270 */
[-C--:B------:R-:W-:Y:S01]  /*11a10*/  FMUL R196, R196, R201.reuse ;  /* 0x000000c9c4c47220 */ /* 0x080fe20000400000 */
[----:B------:R-:W-:Y:S01]  /*11a20*/  IADD3 R8, P4, R11, R6, RZ ;  /* 0x000000060b087210 */ /* 0x000fe20007f9e0ff */
[-C--:B------:R-:W-:Y:S01]  /*11a30*/  FMUL R199, R199, R201.reuse ;  /* 0x000000c9c7c77220 */ /* 0x080fe20000400000 */
[----:B------:R-:W-:Y:S01]  /*11a40*/  ISETP.GT.AND P5, PT, R4, 0x8, P0 ;  /* 0x000000080400780c */ /* 0x000fe200007a4270 */
[----:B------:R-:W-:Y:S01]  /*11a50*/  FMUL R198, R198, R201 ;  /* 0x000000c9c6c67220 */ /* 0x000fe20000400000 */
[----:B------:R-:W-:Y:S01]  /*11a60*/  F2FP.F16.F32.PACK_AB R193, RZ, R193 ;  /* 0x000000c1ffc1723e */ /* 0x000fe200000000ff */
[----:B------:R-:W-:Y:S01]  /*11a70*/  IMAD.X R9, R5, 0x1, R7, P4 ;  /* 0x0000000105097824 */ /* 0x000fe200020e0607 */
[----:B------:R-:W-:Y:S01]  /*11a80*/  F2FP.F16.F32.PACK_AB R195, RZ, R195 ;  /* 0x000000c3ffc3723e */ /* 0x000fe200000000ff */
[-C--:B------:R-:W-:Y:S01]  /*11a90*/  FMUL R184, R184, R201.reuse ;  /* 0x000000c9b8b87220 */ /* 0x080fe20000400000 */
[----:B------:R-:W-:Y:S01]  /*11aa0*/  F2FP.F16.F32.PACK_AB R194, RZ, R194 ;  /* 0x000000c2ffc2723e */ /* 0x000fe200000000ff */
[----:B------:R-:W-:Y:S01]  /*11ab0*/  @P2 STG.E.U16 desc[UR56][R6.64+0x2], R193 ;  /* 0x000002c106002986 */ /* 0x000fe2000c101538 */
[----:B------:R-:W-:Y:S01]  /*11ac0*/  ISETP.GT.AND P2, PT, R3, 0x8, PT ;  /* 0x000000080300780c */ /* 0x000fe20003f44270 */
[----:B------:R-:W-:Y:S01]  /*11ad0*/  FMUL R185, R185, R201 ;  /* 0x000000c9b9b97220 */ /* 0x000fe20000400000 */
[----:B------:R-:W-:Y:S01]  /*11ae0*/  F2FP.F16.F32.PACK_AB R197, RZ, R197 ;  /* 0x000000c5ffc5723e */ /* 0x000fe200000000ff */
[----:B------:R-:W-:Y:S01]  /*11af0*/  @P1 STG.E.U16 desc[UR56][R8.64+0x2], R195 ;  /* 0x000002c308001986 */ /* 0x000fe2000c101538 */
[----:B------:R-:W-:Y:S01]  /*11b00*/  ISETP.GT.AND P1, PT, R3, 0x9, PT ;  /* 0x000000090300780c */ /* 0x000fe20003f24270 */
[----:B------:R-:W-:Y:S01]  /*11b10*/  IMAD R207, R207, 0xf0, RZ ;  /* 0x000000f0cfcf7824 */ /* 0x000fe200078e02ff */
[----:B------:R-:W-:Y:S01]  /*11b20*/  F2FP.F16.F32.PACK_AB R196, RZ, R196 ;  /* 0x000000c4ffc4723e */ /* 0x000fe200000000ff */
[----:B------:R-:W-:Y:S01]  /*11b30*/  @P5 STG.E.U16 desc[UR56][R8.64], R194 ;  /* 0x000000c208005986 */ /* 0x000fe2000c101538 */
[----:B------:R-:W-:Y:S01]  /*11b40*/  ISETP.GT.AND P4, PT, R4, RZ, P1 ;  /* 0x000000ff0400720c */ /* 0x000fe20000f84270 */
[----:B------:R-:W-:Y:S01]  /*11b50*/  IMAD.WIDE.U32 R14, R206, 0xf0, R8 ;  /* 0x000000f0ce0e7825 */ /* 0x000fe200078e0008 */
[----:B------:R-:W-:-:S03]  /*11b60*/  ISETP.GT.AND P5, PT, R4, RZ, P2 ;  /* 0x000000ff0400720c */ /* 0x000fc600017a4270 */
[----:B------:R-:W-:Y:S01]  /*11b70*/  FMUL R186, R186, R201 ;  /* 0x000000c9baba7220 */ /* 0x000fe20000400000 */
[----:B------:R-:W-:Y:S01]  /*11b80*/  F2FP.F16.F32.PACK_AB R199, RZ, R199 ;  /* 0x000000c7ffc7723e */ /* 0x000fe200000000ff */
[----:B------:R-:W-:Y:S01]  /*11b90*/  IMAD.IADD R15, R207, 0x1, R15 ;  /* 0x00000001cf0f7824 */ /* 0x000fe200078e020f */
[----:B------:R-:W-:Y:S01]  /*11ba0*/  F2FP.F16.F32.PACK_AB R198, RZ, R198 ;  /* 0x000000c6ffc6723e */ /* 0x000fe200000000ff */
[-C--:B------:R-:W-:Y:S01]  /*11bb0*/  FMUL R187, R187, R201.reuse ;  /* 0x000000c9bbbb7220 */ /* 0x080fe20000400000 */
[----:B------:R-:W-:Y:S01]  /*11bc0*/  F2FP.F16.F32.PACK_AB R184, RZ, R184 ;  /* 0x000000b8ffb8723e */ /* 0x000fe200000000ff */
[----:B------:R-:W-:Y:S01]  /*11bd0*/  FMUL R188, R188, R201 ;  /* 0x000000c9bcbc7220 */ /* 0x000fe20000400000 */
[----:B------:R-:W-:Y:S01]  /*11be0*/  F2FP.F16.F32.PACK_AB R185, RZ, R185 ;  /* 0x000000b9ffb9723e */ /* 0x000fe200000000ff */
[-C--:B------:R-:W-:Y:S01]  /*11bf0*/  FMUL R189, R189, R201.reuse ;  /* 0x000000c9bdbd7220 */ /* 0x080fe20000400000 */
[----:B------:R-:W-:Y:S01]  /*11c00*/  F2FP.F16.F32.PACK_AB R186, RZ, R186 ;  /* 0x000000baffba723e */ /* 0x000fe200000000ff */
[----:B------:R-:W-:Y:S01]  /*11c10*/  @P4 STG.E.U16 desc[UR56][R6.64+0x12], R197 ;  /* 0x000012c506004986 */ /* 0x000fe2000c101538 */
[----:B------:R-:W-:Y:S01]  /*11c20*/  ISETP.GT.AND P4, PT, R4, 0x8, P1 ;  /* 0x000000080400780c */ /* 0x000fe20000f84270 */
[----:B------:R-:W-:Y:S01]  /*11c30*/  FMUL R190, R190, R201 ;  /* 0x000000c9bebe7220 */ /* 0x000fe20000400000 */
[----:B------:R-:W-:Y:S01]  /*11c40*/  F2FP.F16.F32.PACK_AB R187, RZ, R187 ;  /* 0x000000bbffbb723e */ /* 0x000fe200000000ff */
[----:B------:R-:W-:Y:S01]  /*11c50*/  @P5 STG.E.U16 desc[UR56][R6.64+0x10], R196 ;  /* 0x000010c406005986 */ /* 0x000fe2000c101538 */
[----:B------:R-:W-:Y:S01]  /*11c60*/  ISETP.GT.AND P5, PT, R4, 0x8, P2 ;  /* 0x000000080400780c */ /* 0x000fe200017a4270 */
[-C--:B------:R-:W-:Y:S01]  /*11c70*/  FMUL R191, R191, R201.reuse ;  /* 0x000000c9bfbf7220 */ /* 0x080fe20000400000 */
[----:B------:R-:W-:Y:S01]  /*11c80*/  F2FP.F16.F32.PACK_AB R188, RZ, R188 ;  /* 0x000000bcffbc723e */ /* 0x000fe200000000ff */
[----:B------:R-:W-:Y:S01]  /*11c90*/  FMUL R177, R177, R201 ;  /* 0x000000c9b1b17220 */ /* 0x000fe20000400000 */
[----:B------:R-:W-:Y:S01]  /*11ca0*/  F2FP.F16.F32.PACK_AB R189, RZ, R189 ;  /* 0x000000bdffbd723e */ /* 0x000fe200000000ff */
[-C--:B------:R-:W-:Y:S01]  /*11cb0*/  FMUL R176, R176, R201.reuse ;  /* 0x000000c9b0b07220 */ /* 0x080fe20000400000 */
[----:B------:R-:W-:Y:S01]  /*11cc0*/  F2FP.F16.F32.PACK_AB R190, RZ, R190 ;  /* 0x000000beffbe723e */ /* 0x000fe200000000ff */
[----:B------:R-:W-:Y:S01]  /*11cd0*/  FMUL R178, R178, R201 ;  /* 0x000000c9b2b27220 */ /* 0x000fe20000400000 */
[----:B------:R-:W-:Y:S01]  /*11ce0*/  F2FP.F16.F32.PACK_AB R191, RZ, R191 ;  /* 0x000000bfffbf723e */ /* 0x000fe200000000ff */
[----:B------:R-:W-:Y:S01]  /*11cf0*/  @P4 STG.E.U16 desc[UR56][R8.64+0x12], R199 ;  /* 0x000012c708004986 */ /* 0x000fe2000c101538 */
[C---:B------:R-:W-:Y:S01]  /*11d00*/  ISETP.GT.AND P4, PT, R4.reuse, 0x80, P0 ;  /* 0x000000800400780c */ /* 0x040fe20000784270 */
[-C--:B------:R-:W-:Y:S01]  /*11d10*/  FMUL R179, R179, R201.reuse ;  /* 0x000000c9b3b37220 */ /* 0x080fe20000400000 */
[C---:B------:R-:W-:Y:S01]  /*11d20*/  ISETP.GT.AND P0, PT, R4.reuse, 0x88, P0 ;  /* 0x000000880400780c */ /* 0x040fe20000704270 */
[----:B------:R-:W-:Y:S01]  /*11d30*/  @P5 STG.E.U16 desc[UR56][R8.64+0x10], R198 ;  /* 0x000010c608005986 */ /* 0x000fe2000c101538 */
[----:B------:R-:W-:Y:S01]  /*11d40*/  ISETP.GT.AND P5, PT, R4, 0x80, P3 ;  /* 0x000000800400780c */ /* 0x000fe20001fa4270 */
[-C--:B------:R-:W-:Y:S01]  /*11d50*/  FMUL R180, R180, R201.reuse ;  /* 0x000000c9b4b47220 */ /* 0x080fe20000400000 */
[----:B------:R-:W-:Y:S01]  /*11d60*/  ISETP.GT.AND P3, PT, R4, 0x88, P3 ;  /* 0x000000880400780c */ /* 0x000fe20001f64270 */
[----:B------:R-:W-:Y:S01]  /*11d70*/  FMUL R181, R181, R201 ;  /* 0x000000c9b5b57220 */ /* 0x000fe20000400000 */
[----:B------:R-:W-:Y:S01]  /*11d80*/  F2FP.F16.F32.PACK_AB R177, RZ, R177 ;  /* 0x000000b1ffb1723e */ /* 0x000fe200000000ff */
[-C--:B------:R-:W-:Y:S01]  /*11d90*/  FMUL R182, R182, R201.reuse ;  /* 0x000000c9b6b67220 */ /* 0x080fe20000400000 */
[----:B------:R-:W-:Y:S01]  /*11da0*/  F2FP.F16.F32.PACK_AB R176, RZ, R176 ;  /* 0x000000b0ffb0723e */ /* 0x000fe200000000ff */
[-C--:B------:R-:W-:Y:S01]  /*11db0*/  FMUL R183, R183, R201.reuse ;  /* 0x000000c9b7b77220 */ /* 0x080fe20000400000 */
[----:B------:R-:W-:Y:S01]  /*11dc0*/  F2FP.F16.F32.PACK_AB R178, RZ, R178 ;  /* 0x000000b2ffb2723e */ /* 0x000fe200000000ff */
[----:B------:R-:W-:Y:S01]  /*11dd0*/  @P4 STG.E.U16 desc[UR56][R14.64], R184 ;  /* 0x000000b80e004986 */ /* 0x000fe2000c101538 */
[----:B------:R-:W-:Y:S01]  /*11de0*/  IADD3 R12, P4, R11, R14, RZ ;  /* 0x0000000e0b0c7210 */ /* 0x000fe20007f9e0ff */
[----:B------:R-:W-:Y:S01]  /*11df0*/  FMUL R168, R168, R201 ;  /* 0x000000c9a8a87220 */ /* 0x000fe20000400000 */
[----:B------:R-:W-:Y:S01]  /*11e00*/  F2FP.F16.F32.PACK_AB R179, RZ, R179 ;  /* 0x000000b3ffb3723e */ /* 0x000fe200000000ff */
[----:B------:R-:W-:Y:S01]  /*11e10*/  @P5 STG.E.U16 desc[UR56][R14.64+0x2], R185 ;  /* 0x000002b90e005986 */ /* 0x000fe2000c101538 */
[C---:B------:R-:W-:Y:S01]  /*11e20*/  ISETP.GT.AND P5, PT, R4.reuse, 0x80, P2 ;  /* 0x000000800400780c */ /* 0x040fe200017a4270 */
[--C-:B------:R-:W-:Y:S01]  /*11e30*/  IMAD.X R13, R5, 0x1, R15.reuse, P4 ;  /* 0x00000001050d7824 */ /* 0x100fe200020e060f */
[C---:B------:R-:W-:Y:S01]  /*11e40*/  ISETP.GT.AND P4, PT, R4.reuse, 0x80, P1 ;  /* 0x000000800400780c */ /* 0x040fe20000f84270 */
[-C--:B------:R-:W-:Y:S01]  /*11e50*/  FMUL R169, R169, R201.reuse ;  /* 0x000000c9a9a97220 */ /* 0x080fe20000400000 */
[----:B------:R-:W-:Y:S01]  /*11e60*/  ISETP.GT.AND P1, PT, R4, 0x88, P1 ;  /* 0x000000880400780c */ /* 0x000fe20000f24270 */
[-C--:B------:R-:W-:Y:S01]  /*11e70*/  FMUL R170, R170, R201.reuse ;  /* 0x000000c9aaaa7220 */ /* 0x080fe20000400000 */
[----:B------:R-:W-:Y:S01]  /*11e80*/  @P0 STG.E.U16 desc[UR56][R12.64], R186 ;  /* 0x000000ba0c000986 */ /* 0x000fe2000c101538 */
[----:B------:R-:W-:Y:S01]  /*11e90*/  ISETP.GT.AND P0, PT, R3, 0x11, PT ;  /* 0x000000110300780c */ /* 0x000fe20003f04270 */
[-C--:B------:R-:W-:Y:S01]  /*11ea0*/  FMUL R171, R171, R201.reuse ;  /* 0x000000c9abab7220 */ /* 0x080fe20000400000 */
[----:B------:R-:W-:Y:S01]  /*11eb0*/  F2FP.F16.F32.PACK_AB R180, RZ, R180 ;  /* 0x000000b4ffb4723e */ /* 0x000fe200000000ff */
[----:B------:R-:W-:Y:S01]  /*11ec0*/  @P3 STG.E.U16 desc[UR56][R12.64+0x2], R187 ;  /* 0x000002bb0c003986 */ /* 0x000fe2000c101538 */
[----:B------:R-:W-:Y:S01]  /*11ed0*/  ISETP.GT.AND P3, PT, R4, 0x88, P2 ;  /* 0x000000880400780c */ /* 0x000fe20001764270 */
[----:B------:R-:W-:Y:S01]  /*11ee0*/  FMUL R172, R172, R201 ;  /* 0x000000c9acac7220 */ /* 0x000fe20000400000 */
[----:B------:R-:W-:Y:S01]  /*11ef0*/  @P5 IMAD.MOV.U32 R20, RZ, RZ, R14 ;  /* 0x000000ffff145224 */ /* 0x000fe200078e000e */
[----:B------:R-:W-:Y:S01]  /*11f00*/  ISETP.GT.AND P2, PT, R3, 0x10, PT ;  /* 0x000000100300780c */ /* 0x000fe20003f44270 */
[----:B------:R-:W-:Y:S01]  /*11f10*/  @P5 IMAD.MOV.U32 R21, RZ, RZ, R15 ;  /* 0x000000ffff155224 */ /* 0x000fe200078e000f */
[----:B------:R-:W-:Y:S01]  /*11f20*/  F2FP.F16.F32.PACK_AB R181, RZ, R181 ;  /* 0x000000b5ffb5723e */ /* 0x000fe200000000ff */
[-C--:B------:R-:W-:Y:S01]  /*11f30*/  FMUL R173, R173, R201.reuse ;  /* 0x000000c9adad7220 */ /* 0x080fe20000400000 */
[----:B------:R-:W-:Y:S01]  /*11f40*/  F2FP.F16.F32.PACK_AB R182, RZ, R182 ;  /* 0x000000b6ffb6723e */ /* 0x000fe200000000ff */
[-C--:B------:R-:W-:Y:S01]  /*11f50*/  FMUL R175, R175, R201.reuse ;  /* 0x000000c9afaf7220 */ /* 0x080fe20000400000 */
[----:B------:R-:W-:Y:S01]  /*11f60*/  @P5 STG.E.U16 desc[UR56][R20.64+0x10], R188 ;  /* 0x000010bc14005986 */ /* 0x000fe2000c101538 */
[----:B------:R-:W-:Y:S01]  /*11f70*/  ISETP.GT.AND P5, PT, R4, RZ, P0 ;  /* 0x000000ff0400720c */ /* 0x000fe200007a4270 */
[----:B------:R-:W-:Y:S01]  /*11f80*/  FMUL R174, R174, R201 ;  /* 0x000000c9aeae7220 */ /* 0x000fe20000400000 */
[----:B------:R-:W-:Y:S01]  /*11f90*/  F2FP.F16.F32.PACK_AB R183, RZ, R183 ;  /* 0x000000b7ffb7723e */ /* 0x000fe200000000ff */
[----:B------:R-:W-:Y:S01]  /*11fa0*/  @P4 STG.E.U16 desc[UR56][R14.64+0x12], R189 ;  /* 0x000012bd0e004986 */ /* 0x000fe2000c101538 */
[----:B------:R-:W-:Y:S01]  /*11fb0*/  ISETP.GT.AND P4, PT, R4, RZ, P2 ;  /* 0x000000ff0400720c */ /* 0x000fe20001784270 */
[-C--:B------:R-:W-:Y:S01]  /*11fc0*/  FMUL R160, R160, R201.reuse ;  /* 0x000000c9a0a07220 */ /* 0x080fe20000400000 */
[----:B------:R-:W-:Y:S01]  /*11fd0*/  F2FP.F16.F32.PACK_AB R168, RZ, R168 ;  /* 0x000000a8ffa8723e */ /* 0x000fe200000000ff */
[----:B------:R-:W-:Y:S01]  /*11fe0*/  @P3 STG.E.U16 desc[UR56][R12.64+0x10], R190 ;  /* 0x000010be0c003986 */ /* 0x000fe2000c101538 */
[C---:B------:R-:W-:Y:S01]  /*11ff0*/  ISETP.GT.AND P3, PT, R4.reuse, 0x8, P2 ;  /* 0x000000080400780c */ /* 0x040fe20001764270 */
[----:B------:R-:W-:Y:S01]  /*12000*/  FMUL R161, R161, R201 ;  /* 0x000000c9a1a17220 */ /* 0x000fe20000400000 */
[----:B------:R-:W-:Y:S01]  /*12010*/  F2FP.F16.F32.PACK_AB R169, RZ, R169 ;  /* 0x000000a9ffa9723e */ /* 0x000fe200000000ff */
[----:B------:R0:W-:Y:S01]  /*12020*/  @P1 STG.E.U16 desc[UR56][R12.64+0x12], R191 ;  /* 0x000012bf0c001986 */ /* 0x0001e2000c101538 */
[----:B------:R-:W-:Y:S01]  /*12030*/  ISETP.GT.AND P1, PT, R3, 0x18, PT ;  /* 0x000000180300780c */ /* 0x000fe20003f24270 */
[-C--:B------:R-:W-:Y:S01]  /*12040*/  FMUL R163, R163, R201.reuse ;  /* 0x000000c9a3a37220 */ /* 0x080fe20000400000 */
[----:B------:R-:W-:Y:S01]  /*12050*/  F2FP.F16.F32.PACK_AB R170, RZ, R170 ;  /* 0x000000aaffaa723e */ /* 0x000fe200000000ff */
[----:B------:R1:W-:Y:S01]  /*12060*/  @P5 STG.E.U16 desc[UR56][R6.64+0x22], R177 ;  /* 0x000022b106005986 */ /* 0x0003e2000c101538 */
[----:B------:R-:W-:Y:S01]  /*12070*/  ISETP.GT.AND P5, PT, R4, 0x8, P0 ;  /* 0x000000080400780c */ /* 0x000fe200007a4270 */
[----:B------:R-:W-:Y:S01]  /*12080*/  FMUL R162, R162, R201 ;  /* 0x000000c9a2a27220 */ /* 0x000fe20000400000 */
[----:B------:R-:W-:Y:S01]  /*12090*/  F2FP.F16.F32.PACK_AB R171, RZ, R171 ;  /* 0x000000abffab723e */ /* 0x000fe200000000ff */
[----:B------:R1:W-:Y:S01]  /*120a0*/  @P4 STG.E.U16 desc[UR56][R6.64+0x20], R176 ;  /* 0x000020b006004986 */ /* 0x0003e2000c101538 */
[----:B------:R-:W-:Y:S01]  /*120b0*/  ISETP.GT.AND P4, PT, R4, RZ, P1 ;  /* 0x000000ff0400720c */ /* 0x000fe20000f84270 */
[----:B------:R-:W-:Y:S01]  /*120c0*/  FMUL R164, R164, R201 ;  /* 0x000000c9a4a47220 */ /* 0x000fe20000400000 */
[----:B------:R-:W-:Y:S01]  /*120d0*/  F2FP.F16.F32.PACK_AB R172, RZ, R172 ;  /* 0x000000acffac723e */ /* 0x000fe200000000ff */
[----:B------:R1:W-:Y:S01]  /*120e0*/  @P3 STG.E.U16 desc[UR56][R8.64+0x20], R178 ;  /* 0x000020b208003986 */ /* 0x0003e2000c101538 */
[----:B------:R-:W-:Y:S01]  /*120f0*/  ISETP.GT.AND P3, PT, R3, 0x19, PT ;  /* 0x000000190300780c */ /* 0x000fe20003f64270 */
[----:B0-----:R-:W-:Y:S01]  /*12100*/  IMAD.WIDE.U32 R12, R206, 0xf0, R8 ;  /* 0x000000f0ce0c7825 */ /* 0x001fe200078e0008 */
[----:B------:R-:W-:-:S03]  /*12110*/  F2FP.F16.F32.PACK_AB R173, RZ, R173 ;  /* 0x000000adffad723e */ /* 0x000fc600000000ff */
[----:B------:R-:W-:Y:S01]  /*12120*/  FMUL R165, R165, R201 ;  /* 0x000000c9a5a57220 */ /* 0x000fe20000400000 */
[----:B------:R-:W-:Y:S01]  /*12130*/  F2FP.F16.F32.PACK_AB R175, RZ, R175 ;  /* 0x000000afffaf723e */ /* 0x000fe200000000ff */
[----:B------:R1:W-:Y:S01]  /*12140*/  @P5 STG.E.U16 desc[UR56][R8.64+0x22], R179 ;  /* 0x000022b308005986 */ /* 0x0003e2000c101538 */
[C---:B------:R-:W-:Y:S01]  /*12150*/  ISETP.GT.AND P5, PT, R4.reuse, RZ, P3 ;  /* 0x000000ff0400720c */ /* 0x040fe20001fa4270 */
[----:B------:R-:W-:Y:S01]  /*12160*/  IMAD.IADD R13, R207, 0x1, R13 ;  /* 0x00000001cf0d7824 */ /* 0x000fe200078e020d */
[----:B------:R-:W-:Y:S01]  /*12170*/  F2FP.F16.F32.PACK_AB R174, RZ, R174 ;  /* 0x000000aeffae723e */ /* 0x000fe200000000ff */
[----:B------:R1:W-:Y:S01]  /*12180*/  @P4 STG.E.U16 desc[UR56][R6.64+0x30], R180 ;  /* 0x000030b406004986 */ /* 0x0003e2000c101538 */
[----:B------:R-:W-:Y:S01]  /*12190*/  ISETP.GT.AND P4, PT, R4, 0x8, P1 ;  /* 0x000000080400780c */ /* 0x000fe20000f84270 */
[-C--:B------:R-:W-:Y:S01]  /*121a0*/  FMUL R166, R166, R201.reuse ;  /* 0x000000c9a6a67220 */ /* 0x080fe20000400000 */
[----:B------:R-:W-:Y:S01]  /*121b0*/  F2FP.F16.F32.PACK_AB R160, RZ, R160 ;  /* 0x000000a0ffa0723e */ /* 0x000fe200000000ff */
[----:B------:R-:W-:Y:S01]  /*121c0*/  FMUL R167, R167, R201 ;  /* 0x000000c9a7a77220 */ /* 0x000fe20000400000 */
[----:B------:R-:W-:Y:S01]  /*121d0*/  F2FP.F16.F32.PACK_AB R161, RZ, R161 ;  /* 0x000000a1ffa1723e */ /* 0x000fe200000000ff */
[----:B------:R-:W-:Y:S01]  /*121e0*/  FMUL R152, R152, R201 ;  /* 0x000000c998987220 */ /* 0x000fe20000400000 */
[----:B------:R-:W-:Y:S01]  /*121f0*/  F2FP.F16.F32.PACK_AB R163, RZ, R163 ;  /* 0x000000a3ffa3723e */ /* 0x000fe200000000ff */
[-C--:B------:R-:W-:Y:S01]  /*12200*/  FMUL R153, R153, R201.reuse ;  /* 0x000000c999997220 */ /* 0x080fe20000400000 */
[----:B------:R-:W-:Y:S01]  /*12210*/  F2FP.F16.F32.PACK_AB R162, RZ, R162 ;  /* 0x000000a2ffa2723e */ /* 0x000fe200000000ff */
[----:B------:R1:W-:Y:S01]  /*12220*/  @P5 STG.E.U16 desc[UR56][R6.64+0x32], R181 ;  /* 0x000032b506005986 */ /* 0x0003e2000c101538 */
[----:B------:R-:W-:Y:S01]  /*12230*/  ISETP.GT.AND P5, PT, R4, 0x8, P3 ;  /* 0x000000080400780c */ /* 0x000fe20001fa4270 */
[-C--:B------:R-:W-:Y:S01]  /*12240*/  FMUL R154, R154, R201.reuse ;  /* 0x000000c99a9a7220 */ /* 0x080fe20000400000 */
[----:B------:R-:W-:Y:S01]  /*12250*/  F2FP.F16.F32.PACK_AB R164, RZ, R164 ;  /* 0x000000a4ffa4723e */ /* 0x000fe200000000ff */
[----:B------:R1:W-:Y:S01]  /*12260*/  @P4 STG.E.U16 desc[UR56][R8.64+0x30], R182 ;  /* 0x000030b608004986 */ /* 0x0003e2000c101538 */
[C---:B------:R-:W-:Y:S01]  /*12270*/  ISETP.GT.AND P4, PT, R4.reuse, 0x80, P2 ;  /* 0x000000800400780c */ /* 0x040fe20001784270 */
[-C--:B------:R-:W-:Y:S01]  /*12280*/  FMUL R155, R155, R201.reuse ;  /* 0x000000c99b9b7220 */ /* 0x080fe20000400000 */
[----:B------:R-:W-:Y:S01]  /*12290*/  ISETP.GT.AND P2, PT, R4, 0x88, P2 ;  /* 0x000000880400780c */ /* 0x000fe20001744270 */
[----:B------:R-:W-:Y:S01]  /*122a0*/  FMUL R157, R157, R201 ;  /* 0x000000c99d9d7220 */ /* 0x000fe20000400000 */
[----:B------:R-:W-:Y:S01]  /*122b0*/  F2FP.F16.F32.PACK_AB R165, RZ, R165 ;  /* 0x000000a5ffa5723e */ /* 0x000fe200000000ff */
[-C--:B------:R-:W-:Y:S01]  /*122c0*/  FMUL R156, R156, R201.reuse ;  /* 0x000000c99c9c7220 */ /* 0x080fe20000400000 */
[----:B------:R-:W-:Y:S01]  /*122d0*/  F2FP.F16.F32.PACK_AB R166, RZ, R166 ;  /* 0x000000a6ffa6723e */ /* 0x000fe200000000ff */
[----:B------:R-:W-:Y:S01]  /*122e0*/  FMUL R158, R158, R201 ;  /* 0x000000c99e9e7220 */ /* 0x000fe20000400000 */
[----:B------:R-:W-:Y:S01]  /*122f0*/  F2FP.F16.F32.PACK_AB R167, RZ, R167 ;  /* 0x000000a7ffa7723e */ /* 0x000fe200000000ff */
[----:B------:R1:W-:Y:S01]  /*12300*/  @P5 STG.E.U16 desc[UR56][R8.64+0x32], R183 ;  /* 0x000032b708005986 */ /* 0x0003e2000c101538 */
[----:B------:R-:W-:Y:S01]  /*12310*/  IADD3 R10, P5, R11, R12, RZ ;  /* 0x0000000c0b0a7210 */ /* 0x000fe20007fbe0ff */
[-C--:B------:R-:W-:Y:S01]  /*12320*/  FMUL R159, R159, R201.reuse ;  /* 0x000000c99f9f7220 */ /* 0x080fe20000400000 */
[----:B------:R-:W-:Y:S01]  /*12330*/  F2FP.F16.F32.PACK_AB R152, RZ, R152 ;  /* 0x00000098ff98723e */ /* 0x000fe200000000ff */
[----:B------:R1:W-:Y:S01]  /*12340*/  @P4 STG.E.U16 desc[UR56][R12.64+0x20], R168 ;  /* 0x000020a80c004986 */ /* 0x0003e2000c101538 */
[C---:B------:R-:W-:Y:S01]  /*12350*/  ISETP.GT.AND P4, PT, R4.reuse, 0x80, P0 ;  /* 0x000000800400780c */ /* 0x040fe20000784270 */
[----:B------:R-:W-:Y:S01]  /*12360*/  IMAD.X R11, R5, 0x1, R13, P5 ;  /* 0x00000001050b7824 */ /* 0x000fe200028e060d */
[----:B------:R-:W-:Y:S01]  /*12370*/  ISETP.GT.AND P0, PT, R4, 0x88, P0 ;  /* 0x000000880400780c */ /* 0x000fe20000704270 */
[----:B------:R-:W-:Y:S01]  /*12380*/  FMUL R144, R144, R201 ;  /* 0x000000c990907220 */ /* 0x000fe20000400000 */
[----:B------:R-:W-:Y:S01]  /*12390*/  F2FP.F16.F32.PACK_AB R153, RZ, R153 ;  /* 0x00000099ff99723e */ /* 0x000fe200000000ff */
        /* <DEDUP_REMOVED lines=9> */
[C---:B------:R-:W-:Y:S01]  /*12430*/  ISETP.GT.AND P4, PT, R4.reuse, 0x80, P1 ;  /* 0x000000800400780c */ /* 0x040fe20000f84270 */
[-C--:B------:R-:W-:Y:S01]  /*12440*/  FMUL R149, R149, R201.reuse ;  /* 0x000000c995957220 */ /* 0x080fe20000400000 */
[C---:B------:R-:W-:Y:S01]  /*12450*/  ISETP.GT.AND P1, PT, R4.reuse, 0x88, P1 ;  /* 0x000000880400780c */ /* 0x040fe20000f24270 */
[----:B------:R1:W-:Y:S01]  /*12460*/  @P2 STG.E.U16 desc[UR56][R10.64+0x20], R170 ;  /* 0x000020aa0a002986 */ /* 0x0003e2000c101538 */
[----:B------:R-:W-:Y:S01]  /*12470*/  ISETP.GT.AND P2, PT, R4, 0x80, P3 ;  /* 0x000000800400780c */ /* 0x000fe20001f44270 */
[-C--:B------:R-:W-:Y:S01]  /*12480*/  FMUL R150, R150, R201.reuse ;  /* 0x000000c996967220 */ /* 0x080fe20000400000 */
[----:B------:R-:W-:Y:S01]  /*12490*/  ISETP.GT.AND P3, PT, R4, 0x88, P3 ;  /* 0x000000880400780c */ /* 0x000fe20001f64270 */
[----:B------:R1:W-:Y:S01]  /*124a0*/  @P0 STG.E.U16 desc[UR56][R10.64+0x22], R171 ;  /* 0x000022ab0a000986 */ /* 0x0003e2000c101538 */
[----:B------:R-:W-:Y:S01]  /*124b0*/  F2FP.F16.F32.PACK_AB R158, RZ, R158 ;  /* 0x0000009eff9e723e */ /* 0x000fe200000000ff */
[----:B------:R-:W-:Y:S01]  /*124c0*/  FMUL R151, R151, R201 ;  /* 0x000000c997977220 */ /* 0x000fe20000400000 */
[----:B------:R-:W-:Y:S01]  /*124d0*/  F2FP.F16.F32.PACK_AB R159, RZ, R159 ;  /* 0x0000009fff9f723e */ /* 0x000fe200000000ff */
[----:B------:R-:W-:Y:S01]  /*124e0*/  FMUL R136, R136, R201 ;  /* 0x000000c988887220 */ /* 0x000fe20000400000 */
[----:B------:R-:W-:Y:S01]  /*124f0*/  F2FP.F16.F32.PACK_AB R144, RZ, R144 ;  /* 0x00000090ff90723e */ /* 0x000fe200000000ff */
[----:B------:R1:W-:Y:S01]  /*12500*/  @P4 STG.E.U16 desc[UR56][R12.64+0x30], R172 ;  /* 0x000030ac0c004986 */ /* 0x0003e2000c101538 */
[----:B------:R-:W-:Y:S01]  /*12510*/  F2FP.F16.F32.PACK_AB R145, RZ, R145 ;  /* 0x00000091ff91723e */ /* 0x000fe200000000ff */
[----:B------:R-:W-:Y:S01]  /*12520*/  FMUL R137, R137, R201 ;  /* 0x000000c989897220 */ /* 0x000fe20000400000 */
[----:B------:R-:W-:Y:S01]  /*12530*/  F2FP.F16.F32.PACK_AB R147, RZ, R147 ;  /* 0x00000093ff93723e */ /* 0x000fe200000000ff */
[----:B------:R1:W-:Y:S01]  /*12540*/  @P2 STG.E.U16 desc[UR56][R12.64+0x32], R173 ;  /* 0x000032ad0c002986 */ /* 0x0003e2000c101538 */
[C---:B------:R-:W-:Y:S01]  /*12550*/  ISETP.GT.AND P2, PT, R3.reuse, 0x21, PT ;  /* 0x000000210300780c */ /* 0x040fe20003f44270 */
[-C--:B------:R-:W-:Y:S01]  /*12560*/  FMUL R138, R138, R201.reuse ;  /* 0x000000c98a8a7220 */ /* 0x080fe20000400000 */
[----:B------:R-:W-:Y:S01]  /*12570*/  F2FP.F16.F32.PACK_AB R146, RZ, R146 ;  /* 0x00000092ff92723e */ /* 0x000fe200000000ff */
[----:B------:R1:W-:Y:S01]  /*12580*/  @P3 STG.E.U16 desc[UR56][R10.64+0x32], R175 ;  /* 0x000032af0a003986 */ /* 0x0003e2000c101538 */
[----:B------:R-:W-:Y:S01]  /*12590*/  ISETP.GT.AND P3, PT, R3, 0x20, PT ;  /* 0x000000200300780c */ /* 0x000fe20003f64270 */
[-C--:B------:R-:W-:Y:S01]  /*125a0*/  FMUL R139, R139, R201.reuse ;  /* 0x000000c98b8b7220 */ /* 0x080fe20000400000 */
[C---:B------:R-:W-:Y:S01]  /*125b0*/  ISETP.GT.AND P4, PT, R4.reuse, RZ, P2 ;  /* 0x000000ff0400720c */ /* 0x040fe20001784270 */
[----:B------:R1:W-:Y:S01]  /*125c0*/  @P1 STG.E.U16 desc[UR56][R10.64+0x30], R174 ;  /* 0x000030ae0a001986 */ /* 0x0003e2000c101538 */
[C---:B------:R-:W-:Y:S01]  /*125d0*/  ISETP.GT.AND P0, PT, R4.reuse, RZ, P3 ;  /* 0x000000ff0400720c */ /* 0x040fe20001f04270 */
[-C--:B------:R-:W-:Y:S01]  /*125e0*/  FMUL R141, R141, R201.reuse ;  /* 0x000000c98d8d7220 */ /* 0x080fe20000400000 */
[----:B------:R-:W-:Y:S01]  /*125f0*/  ISETP.GT.AND P1, PT, R4, 0x8, P2 ;  /* 0x000000080400780c */ /* 0x000fe20001724270 */
[-C--:B------:R-:W-:Y:S01]  /*12600*/  FMUL R140, R140, R201.reuse ;  /* 0x000000c98c8c7220 */ /* 0x080fe20000400000 */
[----:B------:R-:W-:Y:S01]  /*12610*/  ISETP.GT.AND P5, PT, R4, 0x8, P3 ;  /* 0x000000080400780c */ /* 0x000fe20001fa4270 */
[-C--:B------:R-:W-:Y:S01]  /*12620*/  FMUL R142, R142, R201.reuse ;  /* 0x000000c98e8e7220 */ /* 0x080fe20000400000 */
[----:B------:R-:W-:Y:S01]  /*12630*/  F2FP.F16.F32.PACK_AB R148, RZ, R148 ;  /* 0x00000094ff94723e */ /* 0x000fe200000000ff */
[----:B------:R-:W-:Y:S01]  /*12640*/  FMUL R143, R143, R201 ;  /* 0x000000c98f8f7220 */ /* 0x000fe20000400000 */
[----:B------:R-:W-:Y:S01]  /*12650*/  F2FP.F16.F32.PACK_AB R149, RZ, R149 ;  /* 0x00000095ff95723e */ /* 0x000fe200000000ff */
[----:B------:R-:W-:Y:S01]  /*12660*/  FMUL R128, R128, R201 ;  /* 0x000000c980807220 */ /* 0x000fe20000400000 */
[----:B------:R-:W-:Y:S01]  /*12670*/  F2FP.F16.F32.PACK_AB R150, RZ, R150 ;  /* 0x00000096ff96723e */ /* 0x000fe200000000ff */
[----:B------:R1:W-:Y:S01]  /*12680*/  @P4 STG.E.U16 desc[UR56][R6.64+0x42], R161 ;  /* 0x000042a106004986 */ /* 0x0003e2000c101538 */
[----:B------:R-:W-:Y:S01]  /*12690*/  F2FP.F16.F32.PACK_AB R151, RZ, R151 ;  /* 0x00000097ff97723e */ /* 0x000fe200000000ff */
[-C--:B------:R-:W-:Y:S01]  /*126a0*/  FMUL R129, R129, R201.reuse ;  /* 0x000000c981817220 */ /* 0x080fe20000400000 */
[----:B------:R-:W-:Y:S01]  /*126b0*/  F2FP.F16.F32.PACK_AB R136, RZ, R136 ;  /* 0x00000088ff88723e */ /* 0x000fe200000000ff */
[----:B------:R1:W-:Y:S01]  /*126c0*/  @P0 STG.E.U16 desc[UR56][R6.64+0x40], R160 ;  /* 0x000040a006000986 */ /* 0x0003e2000c101538 */
[----:B------:R-:W-:Y:S01]  /*126d0*/  ISETP.GT.AND P0, PT, R3, 0x28, PT ;  /* 0x000000280300780c */ /* 0x000fe20003f04270 */
[----:B------:R-:W-:Y:S01]  /*126e0*/  FMUL R131, R131, R201 ;  /* 0x000000c983837220 */ /* 0x000fe20000400000 */
[----:B------:R-:W-:Y:S01]  /*126f0*/  F2FP.F16.F32.PACK_AB R137, RZ, R137 ;  /* 0x00000089ff89723e */ /* 0x000fe200000000ff */
[----:B------:R1:W-:Y:S01]  /*12700*/  @P1 STG.E.U16 desc[UR56][R8.64+0x42], R163 ;  /* 0x000042a308001986 */ /* 0x0003e2000c101538 */
[----:B------:R-:W-:Y:S01]  /*12710*/  ISETP.GT.AND P1, PT, R3, 0x29, PT ;  /* 0x000000290300780c */ /* 0x000fe20003f24270 */
[-C--:B------:R-:W-:Y:S01]  /*12720*/  FMUL R130, R130, R201.reuse ;  /* 0x000000c982827220 */ /* 0x080fe20000400000 */
[----:B------:R-:W-:Y:S01]  /*12730*/  F2FP.F16.F32.PACK_AB R138, RZ, R138 ;  /* 0x0000008aff8a723e */ /* 0x000fe200000000ff */
[----:B------:R1:W-:Y:S01]  /*12740*/  @P5 STG.E.U16 desc[UR56][R8.64+0x40], R162 ;  /* 0x000040a208005986 */ /* 0x0003e2000c101538 */
[----:B------:R-:W-:Y:S01]  /*12750*/  ISETP.GT.AND P5, PT, R4, RZ, P0 ;  /* 0x000000ff0400720c */ /* 0x000fe200007a4270 */
[-C--:B------:R-:W-:Y:S01]  /*12760*/  FMUL R132, R132, R201.reuse ;  /* 0x000000c984847220 */ /* 0x080fe20000400000 */
[----:B------:R-:W-:Y:S01]  /*12770*/  ISETP.GT.AND P4, PT, R4, RZ, P1 ;  /* 0x000000ff0400720c */ /* 0x000fe20000f84270 */
[----:B------:R-:W-:Y:S01]  /*12780*/  FMUL R133, R133, R201 ;  /* 0x000000c985857220 */ /* 0x000fe20000400000 */
[----:B------:R-:W-:Y:S01]  /*12790*/  F2FP.F16.F32.PACK_AB R139, RZ, R139 ;  /* 0x0000008bff8b723e */ /* 0x000fe200000000ff */
[----:B------:R-:W-:Y:S01]  /*127a0*/  FMUL R134, R134, R201 ;  /* 0x000000c986867220 */ /* 0x000fe20000400000 */
[----:B------:R-:W-:Y:S01]  /*127b0*/  F2FP.F16.F32.PACK_AB R141, RZ, R141 ;  /* 0x0000008dff8d723e */ /* 0x000fe200000000ff */
[-C--:B------:R-:W-:Y:S01]  /*127c0*/  FMUL R135, R135, R201.reuse ;  /* 0x000000c987877220 */ /* 0x080fe20000400000 */
[----:B------:R-:W-:Y:S01]  /*127d0*/  F2FP.F16.F32.PACK_AB R140, RZ, R140 ;  /* 0x0000008cff8c723e */ /* 0x000fe200000000ff */
[-C--:B------:R-:W-:Y:S01]  /*127e0*/  FMUL R120, R120, R201.reuse ;  /* 0x000000c978787220 */ /* 0x080fe20000400000 */
[----:B------:R-:W-:Y:S01]  /*127f0*/  F2FP.F16.F32.PACK_AB R142, RZ, R142 ;  /* 0x0000008eff8e723e */ /* 0x000fe200000000ff */
[----:B------:R-:W-:Y:S01]  /*12800*/  FMUL R121, R121, R201 ;  /* 0x000000c979797220 */ /* 0x000fe20000400000 */
[----:B------:R-:W-:Y:S01]  /*12810*/  F2FP.F16.F32.PACK_AB R143, RZ, R143 ;  /* 0x0000008fff8f723e */ /* 0x000fe200000000ff */
[----:B------:R1:W-:Y:S01]  /*12820*/  @P5 STG.E.U16 desc[UR56][R6.64+0x50], R164 ;  /* 0x000050a406005986 */ /* 0x0003e2000c101538 */
[----:B------:R-:W-:Y:S01]  /*12830*/  ISETP.GT.AND P5, PT, R4, 0x8, P0 ;  /* 0x000000080400780c */ /* 0x000fe200007a4270 */
[-C--:B------:R-:W-:Y:S01]  /*12840*/  FMUL R122, R122, R201.reuse ;  /* 0x000000c97a7a7220 */ /* 0x080fe20000400000 */
[----:B------:R-:W-:Y:S01]  /*12850*/  F2FP.F16.F32.PACK_AB R128, RZ, R128 ;  /* 0x00000080ff80723e */ /* 0x000fe200000000ff */
[----:B------:R1:W-:Y:S01]  /*12860*/  @P4 STG.E.U16 desc[UR56][R6.64+0x52], R165 ;  /* 0x000052a506004986 */ /* 0x0003e2000c101538 */
[----:B------:R-:W-:Y:S01]  /*12870*/  ISETP.GT.AND P4, PT, R4, 0x8, P1 ;  /* 0x000000080400780c */ /* 0x000fe20000f84270 */
        /* <DEDUP_REMOVED lines=35> */
[----:B------:R-:W-:Y:S01]  /*12ab0*/  ISETP.GT.AND P2, PT, R3, 0x31, PT ;  /* 0x000000310300780c */ /* 0x000fe20003f44270 */
[-C--:B------:R-:W-:Y:S01]  /*12ac0*/  FMUL R119, R119, R201.reuse ;  /* 0x000000c977777220 */ /* 0x080fe20000400000 */
[----:B------:R-:W-:Y:S01]  /*12ad0*/  F2FP.F16.F32.PACK_AB R122, RZ, R122 ;  /* 0x0000007aff7a723e */ /* 0x000fe200000000ff */
        /* <DEDUP_REMOVED lines=8> */
[-C--:B------:R-:W-:Y:S01]  /*12b60*/  FMUL R106, R106, R201.reuse ;  /* 0x000000c96a6a7220 */ /* 0x080fe20000400000 */
[----:B------:R-:W-:Y:S01]  /*12b70*/  F2FP.F16.F32.PACK_AB R124, RZ, R124 ;  /* 0x0000007cff7c723e */ /* 0x000fe200000000ff */
[----:B------:R1:W-:Y:S01]  /*12b80*/  @P0 STG.E.U16 desc[UR56][R10.64+0x50], R158 ;  /* 0x0000509e0a000986 */ /* 0x0003e2000c101538 */
[C---:B------:R-:W-:Y:S01]  /*12b90*/  ISETP.GT.AND P0, PT, R4.reuse, RZ, P3 ;  /* 0x000000ff0400720c */ /* 0x040fe20001f04270 */
[-C--:B------:R-:W-:Y:S01]  /*12ba0*/  FMUL R107, R107, R201.reuse ;  /* 0x000000c96b6b7220 */ /* 0x080fe20000400000 */
[C---:B------:R-:W-:Y:S01]  /*12bb0*/  ISETP.GT.AND P5, PT, R4.reuse, 0x8, P3 ;  /* 0x000000080400780c */ /* 0x040fe20001fa4270 */
[----:B------:R1:W-:Y:S01]  /*12bc0*/  @P1 STG.E.U16 desc[UR56][R10.64+0x52], R159 ;  /* 0x0000529f0a001986 */ /* 0x0003e2000c101538 */
[----:B------:R-:W-:Y:S01]  /*12bd0*/  ISETP.GT.AND P1, PT, R4, 0x8, P2 ;  /* 0x000000080400780c */ /* 0x000fe20001724270 */
[----:B------:R-:W-:Y:S01]  /*12be0*/  FMUL R109, R109, R201 ;  /* 0x000000c96d6d7220 */ /* 0x000fe20000400000 */
[----:B------:R-:W-:Y:S01]  /*12bf0*/  F2FP.F16.F32.PACK_AB R126, RZ, R126 ;  /* 0x0000007eff7e723e */ /* 0x000fe200000000ff */
[----:B------:R1:W-:Y:S01]  /*12c00*/  @P4 STG.E.U16 desc[UR56][R6.64+0x62], R145 ;  /* 0x0000629106004986 */ /* 0x0003e2000c101538 */
[----:B------:R-:W-:Y:S01]  /*12c10*/  F2FP.F16.F32.PACK_AB R127, RZ, R127 ;  /* 0x0000007fff7f723e */ /* 0x000fe200000000ff */
[-C--:B------:R-:W-:Y:S01]  /*12c20*/  FMUL R108, R108, R201.reuse ;  /* 0x000000c96c6c7220 */ /* 0x080fe20000400000 */
[----:B------:R-:W-:Y:S01]  /*12c30*/  F2FP.F16.F32.PACK_AB R112, RZ, R112 ;  /* 0x00000070ff70723e */ /* 0x000fe200000000ff */
[----:B------:R-:W-:Y:S01]  /*12c40*/  FMUL R110, R110, R201 ;  /* 0x000000c96e6e7220 */ /* 0x000fe20000400000 */
        /* <DEDUP_REMOVED lines=12> */
[----:B------:R-:W-:Y:S01]  /*12d10*/  ISETP.GT.AND P4, PT, R4, RZ, P1 ;  /* 0x000000ff0400720c */ /* 0x000fe20000f84270 */
        /* <DEDUP_REMOVED lines=8> */
[-C--:B------:R-:W-:Y:S01]  /*12da0*/  FMUL R102, R102, R201.reuse ;  /* 0x000000c966667220 */ /* 0x080fe20000400000 */
[----:B------:R-:W-:Y:S01]  /*12db0*/  F2FP.F16.F32.PACK_AB R104, RZ, R104 ;  /* 0x00000068ff68723e */ /* 0x000fe200000000ff */
[----:B------:R1:W-:Y:S01]  /*12dc0*/  @P5 STG.E.U16 desc[UR56][R6.64+0x70], R148 ;  /* 0x0000709406005986 */ /* 0x0003e2000c101538 */
[C---:B------:R-:W-:Y:S01]  /*12dd0*/  ISETP.GT.AND P5, PT, R4.reuse, 0x8, P0 ;  /* 0x000000080400780c */ /* 0x040fe200007a4270 */
[----:B------:R-:W-:Y:S01]  /*12de0*/  FMUL R103, R103, R201 ;  /* 0x000000c967677220 */ /* 0x000fe20000400000 */
        /* <DEDUP_REMOVED lines=41> */
[-C--:B------:R-:W-:Y:S01]  /*13080*/  FMUL R85, R85, R201.reuse ;  /* 0x000000c955557220 */ /* 0x080fe20000400000 */
        /* <DEDUP_REMOVED lines=19> */
[----:B------:R-:W-:Y:S01]  /*131c0*/  FMUL R74, R74, R201 ;  /* 0x000000c94a4a7220 */ /* 0x000fe20000400000 */
        /* <DEDUP_REMOVED lines=9> */
[----:B------:R-:W-:Y:S01]  /*13260*/  FMUL R76, R76, R201 ;  /* 0x000000c94c4c7220 */ /* 0x000fe20000400000 */
[----:B------:R-:W-:Y:S01]  /*13270*/  F2FP.F16.F32.PACK_AB R93, RZ, R93 ;  /* 0x0000005dff5d723e */ /* 0x000fe200000000ff */
[----:B------:R1:W-:Y:S01]  /*13280*/  @P5 STG.E.U16 desc[UR56][R8.64+0x80], R130 ;  /* 0x0000808208005986 */ /* 0x0003e2000c101538 */
[----:B------:R-:W-:Y:S01]  /*13290*/  ISETP.GT.AND P5, PT, R4, RZ, P0 ;  /* 0x000000ff0400720c */ /* 0x000fe200007a4270 */
[-C--:B------:R-:W-:Y:S01]  /*132a0*/  FMUL R78, R78, R201.reuse ;  /* 0x000000c94e4e7220 */ /* 0x080fe20000400000 */
[----:B------:R-:W-:Y:S01]  /*132b0*/  ISETP.GT.AND P4, PT, R4, RZ, P1 ;  /* 0x000000ff0400720c */ /* 0x000fe20000f84270 */
[-C--:B------:R-:W-:Y:S01]  /*132c0*/  FMUL R79, R79, R201.reuse ;  /* 0x000000c94f4f7220 */ /* 0x080fe20000400000 */
[----:B------:R-:W-:Y:S01]  /*132d0*/  F2FP.F16.F32.PACK_AB R92, RZ, R92 ;  /* 0x0000005cff5c723e */ /* 0x000fe200000000ff */
        /* <DEDUP_REMOVED lines=8> */
[----:B------:R1:W-:Y:S01]  /*13360*/  @P5 STG.E.U16 desc[UR56][R6.64+0x90], R132 ;  /* 0x0000908406005986 */ /* 0x0003e2000c101538 */
[----:B------:R-:W-:Y:S01]  /*13370*/  ISETP.GT.AND P5, PT, R4, 0x8, P0 ;  /* 0x000000080400780c */ /* 0x000fe200007a4270 */
[----:B------:R-:W-:Y:S01]  /*13380*/  FMUL R68, R68, R201 ;  /* 0x000000c944447220 */ /* 0x000fe20000400000 */
[----:B------:R-:W-:Y:S01]  /*13390*/  F2FP.F16.F32.PACK_AB R83, RZ, R83 ;  /* 0x00000053ff53723e */ /* 0x000fe200000000ff */
[----:B------:R1:W-:Y:S01]  /*133a0*/  @P4 STG.E.U16 desc[UR56][R6.64+0x92], R133 ;  /* 0x0000928506004986 */ /* 0x0003e2000c101538 */
[----:B------:R-:W-:Y:S01]  /*133b0*/  ISETP.GT.AND P4, PT, R4, 0x8, P1 ;  /* 0x000000080400780c */ /* 0x000fe20000f84270 */
        /* <DEDUP_REMOVED lines=33> */
[C---:B------:R-:W-:Y:S01]  /*135d0*/  ISETP.GT.AND P1, PT, R4.reuse, 0x88, P1 ;  /* 0x000000880400780c */ /* 0x040fe20000f24270 */
[----:B------:R1:W-:Y:S01]  /*135e0*/  @P2 STG.E.U16 desc[UR56][R10.64+0x82], R123 ;  /* 0x0000827b0a002986 */ /* 0x0003e2000c101538 */
[----:B------:R-:W-:Y:S01]  /*135f0*/  ISETP.GT.AND P2, PT, R3, 0x51, PT ;  /* 0x000000510300780c */ /* 0x000fe20003f44270 */
[----:B------:R-:W-:Y:S01]  /*13600*/  FMUL R49, R49, R201 ;  /* 0x000000c931317220 */ /* 0x000fe20000400000 */
[----:B------:R-:W-:Y:S01]  /*13610*/  F2FP.F16.F32.PACK_AB R77, RZ, R77 ;  /* 0x0000004dff4d723e */ /* 0x000fe200000000ff */
[-C--:B------:R-:W-:Y:S01]  /*13620*/  FMUL R51, R51, R201.reuse ;  /* 0x000000c933337220 */ /* 0x080fe20000400000 */
[----:B------:R-:W-:Y:S01]  /*13630*/  F2FP.F16.F32.PACK_AB R76, RZ, R76 ;  /* 0x0000004cff4c723e */ /* 0x000fe200000000ff */
[----:B------:R1:W-:Y:S01]  /*13640*/  @P4 STG.E.U16 desc[UR56][R12.64+0x90], R124 ;  /* 0x0000907c0c004986 */ /* 0x0003e2000c101538 */
[----:B------:R-:W-:Y:S01]  /*13650*/  ISETP.GT.AND P4, PT, R4, RZ, P2 ;  /* 0x000000ff0400720c */ /* 0x000fe20001784270 */
[-C--:B------:R-:W-:Y:S01]  /*13660*/  FMUL R50, R50, R201.reuse ;  /* 0x000000c932327220 */ /* 0x080fe20000400000 */
[----:B------:R-:W-:Y:S01]  /*13670*/  F2FP.F16.F32.PACK_AB R78, RZ, R78 ;  /* 0x0000004eff4e723e */ /* 0x000fe200000000ff */
[----:B------:R1:W-:Y:S01]  /*13680*/  @P3 STG.E.U16 desc[UR56][R12.64+0x92], R125 ;  /* 0x0000927d0c003986 */ /* 0x0003e2000c101538 */
[----:B------:R-:W-:Y:S01]  /*13690*/  ISETP.GT.AND P3, PT, R3, 0x50, PT ;  /* 0x000000500300780c */ /* 0x000fe20003f64270 */
[----:B------:R-:W-:Y:S01]  /*136a0*/  FMUL R52, R52, R201 ;  /* 0x000000c934347220 */ /* 0x000fe20000400000 */
        /* <DEDUP_REMOVED lines=54> */
[C---:B------:R-:W-:Y:S01]  /*13a10*/  ISETP.GT.AND P3, PT, R4.reuse, 0x88, P3 ;  /* 0x000000880400780c */ /* 0x040fe20001f64270 */
[----:B------:R1:W-:Y:S01]  /*13a20*/  @P4 STG.E.U16 desc[UR56][R8.64+0xb2], R119 ;  /* 0x0000b27708004986 */ /* 0x0003e2000c101538 */
[C---:B------:R-:W-:Y:S01]  /*13a30*/  ISETP.GT.AND P4, PT, R4.reuse, 0x80, P2 ;  /* 0x000000800400780c */ /* 0x040fe20001784270 */
        /* <DEDUP_REMOVED lines=20> */
[----:B------:R1:W-:Y:S01]  /*13b80*/  @P2 STG.E.U16 desc[UR56][R10.64+0xa2], R107 ;  /* 0x0000a26b0a002986 */ /* 0x0003e2000c101538 */
[----:B------:R-:W-:Y:S01]  /*13b90*/  ISETP.GT.AND P2, PT, R3, 0x61, PT ;  /* 0x000000610300780c */ /* 0x000fe20003f44270 */
[----:B------:R-:W-:Y:S01]  /*13ba0*/  FMUL R30, R30, R201 ;  /* 0x000000c91e1e7220 */ /* 0x000fe20000400000 */
[----:B------:R-:W-:Y:S01]  /*13bb0*/  F2FP.F16.F32.PACK_AB R53, RZ, R53 ;  /* 0x00000035ff35723e */ /* 0x000fe200000000ff */
[----:B------:R-:W-:Y:S01]  /*13bc0*/  FMUL R31, R31, R201 ;  /* 0x000000c91f1f7220 */ /* 0x000fe20000400000 */
[----:B------:R-:W-:Y:S01]  /*13bd0*/  F2FP.F16.F32.PACK_AB R54, RZ, R54 ;  /* 0x00000036ff36723e */ /* 0x000fe200000000ff */
[----:B------:R1:W-:Y:S01]  /*13be0*/  @P4 STG.E.U16 desc[UR56][R12.64+0xb0], R108 ;  /* 0x0000b06c0c004986 */ /* 0x0003e2000c101538 */
[----:B------:R-:W-:-:S02]  /*13bf0*/  ISETP.GT.AND P4, PT, R4, RZ, P2 ;  /* 0x000000ff0400720c */ /* 0x000fc40001784270 */
[----:B------:R-:W-:Y:S01]  /*13c00*/  F2FP.F16.F32.PACK_AB R55, RZ, R55 ;  /* 0x00000037ff37723e */ /* 0x000fe200000000ff */
[----:B------:R1:W-:Y:S01]  /*13c10*/  @P3 STG.E.U16 desc[UR56][R12.64+0xb2], R109 ;  /* 0x0000b26d0c003986 */ /* 0x0003e2000c101538 */
[----:B------:R-:W-:Y:S02]  /*13c20*/  ISETP.GT.AND P3, PT, R3, 0x60, PT ;  /* 0x000000600300780c */ /* 0x000fe40003f64270 */
[----:B------:R-:W-:Y:S01]  /*13c30*/  F2FP.F16.F32.PACK_AB R40, RZ, R40 ;  /* 0x00000028ff28723e */ /* 0x000fe200000000ff */
[----:B------:R1:W-:Y:S01]  /*13c40*/  @P0 STG.E.U16 desc[UR56][R10.64+0xb0], R110 ;  /* 0x0000b06e0a000986 */ /* 0x0003e2000c101538 */
[C---:B------:R-:W-:Y:S02]  /*13c50*/  ISETP.GT.AND P0, PT, R4.reuse, RZ, P3 ;  /* 0x000000ff0400720c */ /* 0x040fe40001f04270 */
[C---:B------:R-:W-:Y:S01]  /*13c60*/  ISETP.GT.AND P5, PT, R4.reuse, 0x8, P3 ;  /* 0x000000080400780c */ /* 0x040fe20001fa4270 */
[----:B------:R1:W-:Y:S01]  /*13c70*/  @P1 STG.E.U16 desc[UR56][R10.64+0xb2], R111 ;  /* 0x0000b26f0a001986 */ /* 0x0003e2000c101538 */
[----:B------:R-:W-:-:S02]  /*13c80*/  ISETP.GT.AND P1, PT, R4, 0x8, P2 ;  /* 0x000000080400780c */ /* 0x000fc40001724270 */
[----:B------:R-:W-:Y:S01]  /*13c90*/  F2FP.F16.F32.PACK_AB R41, RZ, R41 ;  /* 0x00000029ff29723e */ /* 0x000fe200000000ff */
[----:B------:R1:W-:Y:S01]  /*13ca0*/  @P4 STG.E.U16 desc[UR56][R6.64+0xc2], R97 ;  /* 0x0000c26106004986 */ /* 0x0003e2000c101538 */
[----:B------:R-:W-:Y:S02]  /*13cb0*/  F2FP.F16.F32.PACK_AB R42, RZ, R42 ;  /* 0x0000002aff2a723e */ /* 0x000fe400000000ff */
[----:B------:R-:W-:Y:S02]  /*13cc0*/  F2FP.F16.F32.PACK_AB R43, RZ, R43 ;  /* 0x0000002bff2b723e */ /* 0x000fe400000000ff */
[----:B------:R-:W-:Y:S01]  /*13cd0*/  F2FP.F16.F32.PACK_AB R45, RZ, R45 ;  /* 0x0000002dff2d723e */ /* 0x000fe200000000ff */
[----:B------:R1:W-:Y:S01]  /*13ce0*/  @P0 STG.E.U16 desc[UR56][R6.64+0xc0], R96 ;  /* 0x0000c06006000986 */ /* 0x0003e2000c101538 */
[C---:B------:R-:W-:Y:S02]  /*13cf0*/  ISETP.GT.AND P0, PT, R3.reuse, 0x68, PT ;  /* 0x000000680300780c */ /* 0x040fe40003f04270 */
[----:B------:R-:W-:Y:S01]  /*13d00*/  F2FP.F16.F32.PACK_AB R44, RZ, R44 ;  /* 0x0000002cff2c723e */ /* 0x000fe200000000ff */
[----:B------:R1:W-:Y:S01]  /*13d10*/  @P1 STG.E.U16 desc[UR56][R8.64+0xc2], R99 ;  /* 0x0000c26308001986 */ /* 0x0003e2000c101538 */
[----:B------:R-:W-:-:S02]  /*13d20*/  ISETP.GT.AND P1, PT, R3, 0x69, PT ;  /* 0x000000690300780c */ /* 0x000fc40003f24270 */
[----:B------:R-:W-:Y:S01]  /*13d30*/  F2FP.F16.F32.PACK_AB R46, RZ, R46 ;  /* 0x0000002eff2e723e */ /* 0x000fe200000000ff */
[----:B------:R1:W-:Y:S01]  /*13d40*/  @P5 STG.E.U16 desc[UR56][R8.64+0xc0], R98 ;  /* 0x0000c06208005986 */ /* 0x0003e2000c101538 */
[C---:B------:R-:W-:Y:S02]  /*13d50*/  ISETP.GT.AND P5, PT, R4.reuse, RZ, P0 ;  /* 0x000000ff0400720c */ /* 0x040fe400007a4270 */
[----:B------:R-:W-:Y:S02]  /*13d60*/  ISETP.GT.AND P4, PT, R4, RZ, P1 ;  /* 0x000000ff0400720c */ /* 0x000fe40000f84270 */
[----:B------:R-:W-:Y:S02]  /*13d70*/  F2FP.F16.F32.PACK_AB R47, RZ, R47 ;  /* 0x0000002fff2f723e */ /* 0x000fe400000000ff */
[----:B------:R-:W-:Y:S02]  /*13d80*/  F2FP.F16.F32.PACK_AB R32, RZ, R32 ;  /* 0x00000020ff20723e */ /* 0x000fe400000000ff */
[----:B------:R-:W-:-:S02]  /*13d90*/  F2FP.F16.F32.PACK_AB R33, RZ, R33 ;  /* 0x00000021ff21723e */ /* 0x000fc400000000ff */
[----:B------:R-:W-:Y:S02]  /*13da0*/  F2FP.F16.F32.PACK_AB R34, RZ, R34 ;  /* 0x00000022ff22723e */ /* 0x000fe400000000ff */
[----:B------:R-:W-:Y:S01]  /*13db0*/  F2FP.F16.F32.PACK_AB R35, RZ, R35 ;  /* 0x00000023ff23723e */ /* 0x000fe200000000ff */
[----:B------:R1:W-:Y:S01]  /*13dc0*/  @P5 STG.E.U16 desc[UR56][R6.64+0xd0], R100 ;  /* 0x0000d06406005986 */ /* 0x0003e2000c101538 */
[C---:B------:R-:W-:Y:S02]  /*13dd0*/  ISETP.GT.AND P5, PT, R4.reuse, 0x8, P0 ;  /* 0x000000080400780c */ /* 0x040fe400007a4270 */
[----:B------:R-:W-:Y:S01]  /*13de0*/  F2FP.F16.F32.PACK_AB R36, RZ, R36 ;  /* 0x00000024ff24723e */ /* 0x000fe200000000ff */
[----:B------:R1:W-:Y:S01]  /*13df0*/  @P4 STG.E.U16 desc[UR56][R6.64+0xd2], R101 ;  /* 0x0000d26506004986 */ /* 0x0003e2000c101538 */
[----:B------:R-:W-:Y:S02]  /*13e00*/  ISETP.GT.AND P4, PT, R4, 0x8, P1 ;  /* 0x000000080400780c */ /* 0x000fe40000f84270 */
[----:B------:R-:W-:-:S02]  /*13e10*/  F2FP.F16.F32.PACK_AB R37, RZ, R37 ;  /* 0x00000025ff25723e */ /* 0x000fc400000000ff */
[----:B------:R-:W-:Y:S02]  /*13e20*/  F2FP.F16.F32.PACK_AB R38, RZ, R38 ;  /* 0x00000026ff26723e */ /* 0x000fe400000000ff */
[----:B------:R-:W-:Y:S02]  /*13e30*/  F2FP.F16.F32.PACK_AB R39, RZ, R39 ;  /* 0x00000027ff27723e */ /* 0x000fe400000000ff */
[----:B------:R-:W-:Y:S01]  /*13e40*/  F2FP.F16.F32.PACK_AB R24, RZ, R24 ;  /* 0x00000018ff18723e */ /* 0x000fe200000000ff */
[----:B------:R1:W-:Y:S01]  /*13e50*/  @P5 STG.E.U16 desc[UR56][R8.64+0xd0], R102 ;  /* 0x0000d06608005986 */ /* 0x0003e2000c101538 */
[C---:B------:R-:W-:Y:S02]  /*13e60*/  ISETP.GT.AND P5, PT, R4.reuse, 0x80, P3 ;  /* 0x000000800400780c */ /* 0x040fe40001fa4270 */
[C---:B------:R-:W-:Y:S01]  /*13e70*/  ISETP.GT.AND P3, PT, R4.reuse, 0x88, P3 ;  /* 0x000000880400780c */ /* 0x040fe20001f64270 */
[----:B------:R1:W-:Y:S01]  /*13e80*/  @P4 STG.E.U16 desc[UR56][R8.64+0xd2], R103 ;  /* 0x0000d26708004986 */ /* 0x0003e2000c101538 */
[----:B------:R-:W-:-:S02]  /*13e90*/  ISETP.GT.AND P4, PT, R4, 0x80, P2 ;  /* 0x000000800400780c */ /* 0x000fc40001784270 */
[C---:B------:R-:W-:Y:S02]  /*13ea0*/  ISETP.GT.AND P2, PT, R4.reuse, 0x88, P2 ;  /* 0x000000880400780c */ /* 0x040fe40001744270 */
[----:B------:R-:W-:Y:S02]  /*13eb0*/  F2FP.F16.F32.PACK_AB R25, RZ, R25 ;  /* 0x00000019ff19723e */ /* 0x000fe400000000ff */
[----:B------:R-:W-:Y:S02]  /*13ec0*/  F2FP.F16.F32.PACK_AB R26, RZ, R26 ;  /* 0x0000001aff1a723e */ /* 0x000fe400000000ff */
[----:B------:R-:W-:Y:S01]  /*13ed0*/  F2FP.F16.F32.PACK_AB R27, RZ, R27 ;  /* 0x0000001bff1b723e */ /* 0x000fe200000000ff */
[----:B------:R1:W-:Y:S01]  /*13ee0*/  @P5 STG.E.U16 desc[UR56][R12.64+0xc0], R88 ;  /* 0x0000c0580c005986 */ /* 0x0003e2000c101538 */
[----:B------:R-:W-:Y:S02]  /*13ef0*/  F2FP.F16.F32.PACK_AB R28, RZ, R28 ;  /* 0x0000001cff1c723e */ /* 0x000fe400000000ff */
[----:B------:R-:W-:Y:S01]  /*13f00*/  F2FP.F16.F32.PACK_AB R29, RZ, R29 ;  /* 0x0000001dff1d723e */ /* 0x000fe200000000ff */
[----:B------:R1:W-:Y:S01]  /*13f10*/  @P4 STG.E.U16 desc[UR56][R12.64+0xc2], R89 ;  /* 0x0000c2590c004986 */ /* 0x0003e2000c101538 */
[----:B------:R-:W-:-:S02]  /*13f20*/  ISETP.GT.AND P4, PT, R4, 0x80, P0 ;  /* 0x000000800400780c */ /* 0x000fc40000784270 */
[C---:B------:R-:W-:Y:S01]  /*13f30*/  ISETP.GT.AND P0, PT, R4.reuse, 0x88, P0 ;  /* 0x000000880400780c */ /* 0x040fe20000704270 */
[----:B------:R1:W-:Y:S01]  /*13f40*/  @P3 STG.E.U16 desc[UR56][R10.64+0xc0], R90 ;  /* 0x0000c05a0a003986 */ /* 0x0003e2000c101538 */
[C---:B------:R-:W-:Y:S02]  /*13f50*/  ISETP.GT.AND P3, PT, R4.reuse, 0x80, P1 ;  /* 0x000000800400780c */ /* 0x040fe40000f64270 */
[C---:B------:R-:W-:Y:S01]  /*13f60*/  ISETP.GT.AND P1, PT, R4.reuse, 0x88, P1 ;  /* 0x000000880400780c */ /* 0x040fe20000f24270 */
[----:B------:R1:W-:Y:S01]  /*13f70*/  @P2 STG.E.U16 desc[UR56][R10.64+0xc2], R91 ;  /* 0x0000c25b0a002986 */ /* 0x0003e2000c101538 */
[----:B------:R-:W-:Y:S02]  /*13f80*/  ISETP.GT.AND P2, PT, R3, 0x71, PT ;  /* 0x000000710300780c */ /* 0x000fe40003f44270 */
[----:B------:R-:W-:Y:S02]  /*13f90*/  F2FP.F16.F32.PACK_AB R30, RZ, R30 ;  /* 0x0000001eff1e723e */ /* 0x000fe400000000ff */
[----:B------:R-:W-:Y:S01]  /*13fa0*/  F2FP.F16.F32.PACK_AB R31, RZ, R31 ;  /* 0x0000001fff1f723e */ /* 0x000fe200000000ff */
[----:B------:R1:W-:Y:S01]  /*13fb0*/  @P4 STG.E.U16 desc[UR56][R12.64+0xd0], R92 ;  /* 0x0000d05c0c004986 */ /* 0x0003e2000c101538 */
[----:B------:R-:W-:-:S03]  /*13fc0*/  ISETP.GT.AND P4, PT, R4, RZ, P2 ;  /* 0x000000ff0400720c */ /* 0x000fc60001784270 */
[----:B------:R1:W-:Y:S01]  /*13fd0*/  @P3 STG.E.U16 desc[UR56][R12.64+0xd2], R93 ;  /* 0x0000d25d0c003986 */ /* 0x0003e2000c101538 */
[----:B------:R-:W-:-:S03]  /*13fe0*/  ISETP.GT.AND P3, PT, R3, 0x70, PT ;  /* 0x000000700300780c */ /* 0x000fc60003f64270 */
[----:B------:R1:W-:Y:S01]  /*13ff0*/  @P0 STG.E.U16 desc[UR56][R10.64+0xd0], R94 ;  /* 0x0000d05e0a000986 */ /* 0x0003e2000c101538 */
[C---:B------:R-:W-:Y:S02]  /*14000*/  ISETP.GT.AND P0, PT, R4.reuse, RZ, P3 ;  /* 0x000000ff0400720c */ /* 0x040fe40001f04270 */
[C---:B------:R-:W-:Y:S01]  /*14010*/  ISETP.GT.AND P5, PT, R4.reuse, 0x8, P3 ;  /* 0x000000080400780c */ /* 0x040fe20001fa4270 */
[----:B------:R1:W-:Y:S01]  /*14020*/  @P1 STG.E.U16 desc[UR56][R10.64+0xd2], R95 ;  /* 0x0000d25f0a001986 */ /* 0x0003e2000c101538 */
[----:B------:R-:W-:-:S03]  /*14030*/  ISETP.GT.AND P1, PT, R4, 0x8, P2 ;  /* 0x000000080400780c */ /* 0x000fc60001724270 */
[----:B------:R1:W-:Y:S06]  /*14040*/  @P4 STG.E.U16 desc[UR56][R6.64+0xe2], R81 ;  /* 0x0000e25106004986 */ /* 0x0003ec000c101538 */
[----:B------:R1:W-:Y:S01]  /*14050*/  @P0 STG.E.U16 desc[UR56][R6.64+0xe0], R80 ;  /* 0x0000e05006000986 */ /* 0x0003e2000c101538 */
[----:B------:R-:W-:-:S03]  /*14060*/  ISETP.GT.AND P0, PT, R3, 0x78, PT ;  /* 0x000000780300780c */ /* 0x000fc60003f04270 */
[----:B------:R1:W-:Y:S01]  /*14070*/  @P1 STG.E.U16 desc[UR56][R8.64+0xe2], R83 ;  /* 0x0000e25308001986 */ /* 0x0003e2000c101538 */
[----:B------:R-:W-:-:S03]  /*14080*/  ISETP.GT.AND P1, PT, R3, 0x79, PT ;  /* 0x000000790300780c */ /* 0x000fc60003f24270 */
[----:B------:R1:W-:Y:S01]  /*14090*/  @P5 STG.E.U16 desc[UR56][R8.64+0xe0], R82 ;  /* 0x0000e05208005986 */ /* 0x0003e2000c101538 */
[C---:B------:R-:W-:Y:S02]  /*140a0*/  ISETP.GT.AND P5, PT, R4.reuse, RZ, P0 ;  /* 0x000000ff0400720c */ /* 0x040fe400007a4270 */
[----:B------:R-:W-:-:S11]  /*140b0*/  ISETP.GT.AND P4, PT, R4, RZ, P1 ;  /* 0x000000ff0400720c */ /* 0x000fd60000f84270 */
[----:B------:R1:W-:Y:S01]  /*140c0*/  @P5 STG.E.U16 desc[UR56][R6.64+0xf0], R84 ;  /* 0x0000f05406005986 */ /* 0x0003e2000c101538 */
[----:B------:R-:W-:-:S03]  /*140d0*/  ISETP.GT.AND P5, PT, R4, 0x8, P0 ;  /* 0x000000080400780c */ /* 0x000fc600007a4270 */
[----:B------:R1:W-:Y:S01]  /*140e0*/  @P4 STG.E.U16 desc[UR56][R6.64+0xf2], R85 ;  /* 0x0000f25506004986 */ /* 0x0003e2000c101538 */
[----:B------:R-:W-:-:S09]  /*140f0*/  ISETP.GT.AND P4, PT, R4, 0x8, P1 ;  /* 0x000000080400780c */ /* 0x000fd20000f84270 */
[----:B------:R1:W-:Y:S01]  /*14100*/  @P5 STG.E.U16 desc[UR56][R8.64+0xf0], R86 ;  /* 0x0000f05608005986 */ /* 0x0003e2000c101538 */
[C---:B------:R-:W-:Y:S02]  /*14110*/  ISETP.GT.AND P5, PT, R4.reuse, 0x80, P3 ;  /* 0x000000800400780c */ /* 0x040fe40001fa4270 */
[C---:B------:R-:W-:Y:S01]  /*14120*/  ISETP.GT.AND P3, PT, R4.reuse, 0x88, P3 ;  /* 0x000000880400780c */ /* 0x040fe20001f64270 */
[----:B------:R1:W-:Y:S01]  /*14130*/  @P4 STG.E.U16 desc[UR56][R8.64+0xf2], R87 ;  /* 0x0000f25708004986 */ /* 0x0003e2000c101538 */
[C---:B------:R-:W-:Y:S02]  /*14140*/  ISETP.GT.AND P4, PT, R4.reuse, 0x80, P2 ;  /* 0x000000800400780c */ /* 0x040fe40001784270 */
[----:B------:R-:W-:-:S07]  /*14150*/  ISETP.GT.AND P2, PT, R4, 0x88, P2 ;  /* 0x000000880400780c */ /* 0x000fce0001744270 */
[----:B------:R1:W-:Y:S04]  /*14160*/  @P5 STG.E.U16 desc[UR56][R12.64+0xe0], R72 ;  /* 0x0000e0480c005986 */ /* 0x0003e8000c101538 */
[----:B------:R1:W-:Y:S01]  /*14170*/  @P4 STG.E.U16 desc[UR56][R12.64+0xe2], R73 ;  /* 0x0000e2490c004986 */ /* 0x0003e2000c101538 */
[C---:B------:R-:W-:Y:S02]  /*14180*/  ISETP.GT.AND P4, PT, R4.reuse, 0x80, P0 ;  /* 0x000000800400780c */ /* 0x040fe40000784270 */
[C---:B------:R-:W-:Y:S01]  /*14190*/  ISETP.GT.AND P0, PT, R4.reuse, 0x88, P0 ;  /* 0x000000880400780c */ /* 0x040fe20000704270 */
[----:B------:R1:W-:Y:S01]  /*141a0*/  @P3 STG.E.U16 desc[UR56][R10.64+0xe0], R74 ;  /* 0x0000e04a0a003986 */ /* 0x0003e2000c101538 */
[C---:B------:R-:W-:Y:S02]  /*141b0*/  ISETP.GT.AND P3, PT, R4.reuse, 0x80, P1 ;  /* 0x000000800400780c */ /* 0x040fe40000f64270 */
[----:B------:R-:W-:Y:S01]  /*141c0*/  ISETP.GT.AND P1, PT, R4, 0x88, P1 ;  /* 0x000000880400780c */ /* 0x000fe20000f24270 */
[----:B------:R1:W-:Y:S01]  /*141d0*/  @P2 STG.E.U16 desc[UR56][R10.64+0xe2], R75 ;  /* 0x0000e24b0a002986 */ /* 0x0003e2000c101538 */
[----:B------:R-:W-:-:S05]  /*141e0*/  ISETP.GT.AND P2, PT, R3, 0x81, PT ;  /* 0x000000810300780c */ /* 0x000fca0003f44270 */
        /* <DEDUP_REMOVED lines=73> */
[----:B------:R-:W-:-:S03]  /*14680*/  ISETP.GT.AND P4, PT, R4, 0x8, P2 ;  /* 0x000000080400780c */ /* 0x000fc60001784270 */
[----:B------:R1:W-:Y:S01]  /*14690*/  @P3 STG.E.U16 desc[UR56][R12.64+0x132], R45 ;  /* 0x0001322d0c003986 */ /* 0x0003e2000c101538 */
[----:B------:R-:W-:-:S03]  /*146a0*/  ISETP.GT.AND P3, PT, R3, 0xa1, PT ;  /* 0x000000a10300780c */ /* 0x000fc60003f64270 */
[----:B------:R1:W-:Y:S01]  /*146b0*/  @P0 STG.E.U16 desc[UR56][R10.64+0x130], R46 ;  /* 0x0001302e0a000986 */ /* 0x0003e2000c101538 */
[C---:B------:R-:W-:Y:S02]  /*146c0*/  ISETP.GT.AND P0, PT, R4.reuse, RZ, P2 ;  /* 0x000000ff0400720c */ /* 0x040fe40001704270 */
[C---:B------:R-:W-:Y:S01]  /*146d0*/  ISETP.GT.AND P5, PT, R4.reuse, 0x8, P3 ;  /* 0x000000080400780c */ /* 0x040fe20001fa4270 */
[----:B------:R1:W-:Y:S01]  /*146e0*/  @P1 STG.E.U16 desc[UR56][R10.64+0x132], R47 ;  /* 0x0001322f0a001986 */ /* 0x0003e2000c101538 */
[----:B------:R-:W-:-:S09]  /*146f0*/  ISETP.GT.AND P1, PT, R4, RZ, P3 ;  /* 0x000000ff0400720c */ /* 0x000fd20001f24270 */
[----:B------:R1:W-:Y:S01]  /*14700*/  @P0 STG.E.U16 desc[UR56][R6.64+0x140], R32 ;  /* 0x0001402006000986 */ /* 0x0003e2000c101538 */
[----:B------:R-:W-:-:S03]  /*14710*/  ISETP.GT.AND P0, PT, R3, 0xa9, PT ;  /* 0x000000a90300780c */ /* 0x000fc60003f04270 */
[----:B------:R1:W-:Y:S01]  /*14720*/  @P1 STG.E.U16 desc[UR56][R6.64+0x142], R33 ;  /* 0x0001422106001986 */ /* 0x0003e2000c101538 */
[----:B------:R-:W-:-:S03]  /*14730*/  ISETP.GT.AND P1, PT, R3, 0xa8, PT ;  /* 0x000000a80300780c */ /* 0x000fc60003f24270 */
[----:B------:R1:W-:Y:S01]  /*14740*/  @P4 STG.E.U16 desc[UR56][R8.64+0x140], R34 ;  /* 0x0001402208004986 */ /* 0x0003e2000c101538 */
[----:B------:R-:W-:-:S03]  /*14750*/  ISETP.GT.AND P4, PT, R4, RZ, P0 ;  /* 0x000000ff0400720c */ /* 0x000fc60000784270 */
[----:B------:R1:W-:Y:S01]  /*14760*/  @P5 STG.E.U16 desc[UR56][R8.64+0x142], R35 ;  /* 0x0001422308005986 */ /* 0x0003e2000c101538 */
[----:B------:R-:W-:-:S09]  /*14770*/  ISETP.GT.AND P5, PT, R4, RZ, P1 ;  /* 0x000000ff0400720c */ /* 0x000fd20000fa4270 */
        /* <DEDUP_REMOVED lines=10> */
[----:B------:R1:W-:Y:S01]  /*14820*/  @P4 STG.E.U16 desc[UR56][R12.64+0x140], R24 ;  /* 0x000140180c004986 */ /* 0x0003e2000c101538 */
[C---:B------:R-:W-:Y:S02]  /*14830*/  ISETP.GT.AND P4, PT, R4.reuse, 0x80, P0 ;  /* 0x000000800400780c */ /* 0x040fe40000784270 */
[C---:B------:R-:W-:Y:S01]  /*14840*/  ISETP.GT.AND P0, PT, R4.reuse, 0x88, P0 ;  /* 0x000000880400780c */ /* 0x040fe20000704270 */
[----:B------:R1:W-:Y:S01]  /*14850*/  @P5 STG.E.U16 desc[UR56][R12.64+0x142], R25 ;  /* 0x000142190c005986 */ /* 0x0003e2000c101538 */
[C---:B------:R-:W-:Y:S02]  /*14860*/  ISETP.GT.AND P5, PT, R4.reuse, 0x80, P1 ;  /* 0x000000800400780c */ /* 0x040fe40000fa4270 */
[----:B------:R-:W-:Y:S01]  /*14870*/  ISETP.GT.AND P1, PT, R4, 0x88, P1 ;  /* 0x000000880400780c */ /* 0x000fe20000f24270 */
[----:B------:R1:W-:Y:S04]  /*14880*/  @P2 STG.E.U16 desc[UR56][R10.64+0x140], R26 ;  /* 0x0001401a0a002986 */ /* 0x0003e8000c101538 */
[----:B------:R1:W-:Y:S04]  /*14890*/  @P3 STG.E.U16 desc[UR56][R10.64+0x142], R27 ;  /* 0x0001421b0a003986 */ /* 0x0003e8000c101538 */
[----:B------:R1:W-:Y:S04]  /*148a0*/  @P4 STG.E.U16 desc[UR56][R12.64+0x152], R29 ;  /* 0x0001521d0c004986 */ /* 0x0003e8000c101538 */
[----:B------:R1:W-:Y:S04]  /*148b0*/  @P5 STG.E.U16 desc[UR56][R12.64+0x150], R28 ;  /* 0x0001501c0c005986 */ /* 0x0003e8000c101538 */
[----:B------:R1:W-:Y:S04]  /*148c0*/  @P1 STG.E.U16 desc[UR56][R10.64+0x150], R30 ;  /* 0x0001501e0a001986 */ /* 0x0003e8000c101538 */
[----:B------:R1:W-:Y:S02]  /*148d0*/  @P0 STG.E.U16 desc[UR56][R10.64+0x152], R31 ;  /* 0x0001521f0a000986 */ /* 0x0003e4000c101538 */
.L_x_380:
[----:B------:R-:W-:Y:S05]  /*148e0*/  BSYNC B0 ;  /* 0x0000000000007941 */ /* 0x000fea0003800000 */
.L_x_32:
[----:B------:R-:W-:Y:S01]  /*148f0*/  ULDC UR4, c[0x0][0xc] ;  /* 0x0000030000047ab9 */ /* 0x000fe20000000800 */
[----:B------:R-:W-:Y:S01]  /*14900*/  ULDC UR5, c[0x0][0x10] ;  /* 0x0000040000057ab9 */ /* 0x000fe20000000800 */
[----:B0-----:R-:W0:Y:S01]  /*14910*/  LDC R3, c[0x0][0x14] ;  /* 0x00000500ff037b82 */ /* 0x001e220000000800 */
[----:B------:R-:W-:Y:S01]  /*14920*/  UIMAD.WIDE.U32 UR4, UR4, UR5, URZ ;  /* 0x00000005040472a5 */ /* 0x000fe2000f8e003f */
[----:B------:R-:W-:Y:S02]  /*14930*/  IMAD.MOV.U32 R23, RZ, RZ, R19 ;  /* 0x000000ffff177224 */ /* 0x000fe400078e0013 */
[----:B------:R-:W-:-:S03]  /*14940*/  IMAD.MOV.U32 R18, RZ, RZ, -0x1 ;  /* 0xffffffffff127424 */ /* 0x000fc600078e00ff */
[----:B0-----:R-:W-:-:S04]  /*14950*/  IMAD.WIDE.U32 R22, R3, UR4, R22 ;  /* 0x0000000403167c25 */ /* 0x001fc8000f8e0016 */
[----:B------:R-:W-:Y:S01]  /*14960*/  IMAD R3, R3, UR5, RZ ;  /* 0x0000000503037c24 */ /* 0x000fe2000f8e02ff */
[----:B------:R-:W-:Y:S02]  /*14970*/  ULDC.64 UR4, c[0x0][0x650] ;  /* 0x0001940000047ab9 */ /* 0x000fe40000000a00 */
[----:B------:R-:W-:Y:S01]  /*14980*/  ISETP.GE.U32.AND P0, PT, R22, UR4, PT ;  /* 0x0000000416007c0c */ /* 0x000fe2000bf06070 */
[--C-:B------:R-:W-:Y:S01]  /*14990*/  IMAD.IADD R19, R23, 0x1, R3.reuse ;  /* 0x0000000117137824 */ /* 0x100fe200078e0203 */
[----:B------:R-:W-:Y:S01]  /*149a0*/  PRMT R3, RZ, 0x7610, R3 ;  /* 0x00007610ff037816 */ /* 0x000fe20000000003 */
[----:B------:R-:W-:-:S03]  /*149b0*/  IMAD.MOV.U32 R23, RZ, RZ, -0x1 ;  /* 0xffffffffff177424 */ /* 0x000fc600078e00ff */
[----:B------:R-:W-:-:S13]  /*149c0*/  ISETP.GE.U32.AND.EX P0, PT, R19, UR5, PT, P0 ;  /* 0x0000000513007c0c */ /* 0x000fda000bf06100 */
[----:B------:R-:W-:Y:S05]  /*149d0*/  @P0 BRA `(.L_x_381) ;  /* 0x0000000400700947 */ /* 0x000fea0003800000 */
[----:B-1-3--:R-:W0:Y:S01]  /*149e0*/  S2R R12, SR_CTAID.X ;  /* 0x00000000000c7919 */ /* 0x00ae220000002500 */
[----:B-----5:R-:W1:Y:S01]  /*149f0*/  LDC.64 R10, c[0x0][0x628] ;  /* 0x00018a00ff0a7b82 */ /* 0x020e620000000a00 */
[----:B------:R-:W-:Y:S01]  /*14a00*/  ULDC UR4, c[0x0][0x150] ;  /* 0x0000540000047ab9 */ /* 0x000fe20000000800 */
[----:B------:R-:W-:Y:S01]  /*14a10*/  IMAD.MOV.U32 R8, RZ, RZ, R22 ;  /* 0x000000ffff087224 */ /* 0x000fe200078e0016 */
[----:B------:R-:W3:Y:S01]  /*14a20*/  S2R R20, SR_CTAID.Y ;  /* 0x0000000000147919 */ /* 0x000ee20000002600 */
[----:B------:R-:W-:-:S04]  /*14a30*/  IMAD.MOV.U32 R9, RZ, RZ, R19 ;  /* 0x000000ffff097224 */ /* 0x000fc800078e0013 */
[----:B------:R-:W2:Y:S08]  /*14a40*/  LDC R21, c[0x0][0x144] ;  /* 0x00005100ff157b82 */ /* 0x000eb00000000800 */
[----:B------:R-:W2:Y:S08]  /*14a50*/  LDC R0, c[0x0][0x630] ;  /* 0x00018c00ff007b82 */ /* 0x000eb00000000800 */
[----:B------:R-:W2:Y:S01]  /*14a60*/  LDC.64 R14, c[0x0][0x620] ;  /* 0x00018800ff0e7b82 */ /* 0x000ea20000000a00 */
[----:B-1----:R-:W-:-:S04]  /*14a70*/  ISETP.NE.U32.AND P0, PT, R10, RZ, PT ;  /* 0x000000ff0a00720c */ /* 0x002fc80003f05070 */
[----:B------:R-:W-:Y:S02]  /*14a80*/  ISETP.NE.AND.EX P0, PT, R11, RZ, PT, P0 ;  /* 0x000000ff0b00720c */ /* 0x000fe40003f05300 */
[----:B0-----:R-:W-:-:S05]  /*14a90*/  I2FP.F32.U32 R3, R12 ;  /* 0x0000000c00037245 */ /* 0x001fca0000201000 */
[----:B------:R-:W-:-:S04]  /*14aa0*/  FMUL R3, R3, UR4 ;  /* 0x0000000403037c20 */ /* 0x000fc80008400000 */
[----:B------:R0:W1:Y:S02]  /*14ab0*/  F2I.U32.TRUNC.NTZ R18, R3 ;  /* 0x0000000300127305 */ /* 0x000064000020f000 */
[----:B---3--:R-:W-:Y:S05]  /*14ac0*/  @!P0 BRA `(.L_x_382) ;  /* 0x0000000000288947 */ /* 0x008fea0003800000 */
[----:B0-----:R-:W0:Y:S02]  /*14ad0*/  LDC R3, c[0x0][0x634] ;  /* 0x00018d00ff037b82 */ /* 0x001e240000000800 */
        /* <DEDUP_REMOVED lines=9> */
.L_x_382:
[----:B------:R-:W3:Y:S01]  /*14b70*/  LDC.64 R26, c[0x0][0x640] ;  /* 0x00019000ff1a7b82 */ /* 0x000ee20000000a00 */
[-CC-:B--2---:R-:W-:Y:S01]  /*14b80*/  SHF.R.U64 R13, R8, R0.reuse, R9.reuse ;  /* 0x00000000080d7219 */ /* 0x184fe20000001209 */
[----:B-1----:R-:W-:Y:S01]  /*14b90*/  IMAD.MOV R7, RZ, RZ, -R18 ;  /* 0x000000ffff077224 */ /* 0x002fe200078e0a12 */
[----:B------:R-:W-:Y:S01]  /*14ba0*/  SHF.R.U32.HI R0, RZ, R0, R9 ;  /* 0x00000000ff007219 */ /* 0x000fe20000011609 */
[----:B------:R-:W-:Y:S01]  /*14bb0*/  IMAD.MOV.U32 R18, RZ, RZ, R22 ;  /* 0x000000ffff127224 */ /* 0x000fe200078e0016 */
[----:B0-----:R-:W-:Y:S01]  /*14bc0*/  IADD3 R3, P0, RZ, -R13, RZ ;  /* 0x8000000dff037210 */ /* 0x001fe20007f1e0ff */
[----:B------:R-:W-:Y:S01]  /*14bd0*/  IMAD R23, R21, R7, R12 ;  /* 0x0000000715177224 */ /* 0x000fe200078e020c */
[----:B------:R-:W-:Y:S01]  /*14be0*/  ULDC UR4, c[0x0][0x154] ;  /* 0x0000550000047ab9 */ /* 0x000fe20000000800 */
[----:B------:R-:W0:Y:S01]  /*14bf0*/  LDC R6, c[0x0][0x618] ;  /* 0x00018600ff067b82 */ /* 0x000e220000000800 */
[----:B------:R-:W-:Y:S02]  /*14c00*/  IMAD.MOV.U32 R7, RZ, RZ, 0x1 ;  /* 0x00000001ff077424 */ /* 0x000fe400078e00ff */
[----:B------:R-:W-:-:S04]  /*14c10*/  IMAD.X R5, RZ, RZ, ~R0, P0 ;  /* 0x000000ffff057224 */ /* 0x000fc800000e0e00 */
[-C--:B------:R-:W-:Y:S01]  /*14c20*/  IMAD R0, R5, R14.reuse, RZ ;  /* 0x0000000e05007224 */ /* 0x080fe200078e02ff */
[----:B------:R-:W1:Y:S01]  /*14c30*/  LDC R8, c[0x0][0x608] ;  /* 0x00018200ff087b82 */ /* 0x000e620000000800 */
[----:B------:R-:W-:-:S04]  /*14c40*/  IMAD.WIDE.U32 R4, R3, R14, R18 ;  /* 0x0000000e03047225 */ /* 0x000fc800078e0012 */
[----:B------:R-:W-:Y:S01]  /*14c50*/  IMAD R3, R3, R15, R0 ;  /* 0x0000000f03037224 */ /* 0x000fe200078e0200 */
[----:B------:R-:W-:Y:S02]  /*14c60*/  I2FP.F32.U32 R0, R20 ;  /* 0x0000001400007245 */ /* 0x000fe40000201000 */
[----:B------:R-:W2:Y:S01]  /*14c70*/  LDC R24, c[0x0][0x658] ;  /* 0x00019600ff187b82 */ /* 0x000ea20000000800 */
[----:B------:R-:W-:Y:S01]  /*14c80*/  IMAD.IADD R3, R5, 0x1, R3 ;  /* 0x0000000105037824 */ /* 0x000fe200078e0203 */
[----:B---3--:R-:W-:Y:S01]  /*14c90*/  ISETP.NE.U32.AND P0, PT, R26, RZ, PT ;  /* 0x000000ff1a00720c */ /* 0x008fe20003f05070 */
[----:B------:R-:W-:Y:S01]  /*14ca0*/  FMUL R0, R0, UR4 ;  /* 0x0000000400007c20 */ /* 0x000fe20008400000 */
[----:B------:R-:W-:Y:S02]  /*14cb0*/  IMAD.MOV.U32 R5, RZ, RZ, -0x1 ;  /* 0xffffffffff057424 */ /* 0x000fe400078e00ff */
[----:B------:R-:W-:Y:S01]  /*14cc0*/  ISETP.NE.AND.EX P0, PT, R27, RZ, PT, P0 ;  /* 0x000000ff1b00720c */ /* 0x000fe20003f05300 */
[----:B------:R3:W2:Y:S01]  /*14cd0*/  F2I.U32.TRUNC.NTZ R15, R0 ;  /* 0x00000000000f7305 */ /* 0x0006a2000020f000 */
[----:B------:R-:W3:Y:S01]  /*14ce0*/  LDC R21, c[0x0][0x148] ;  /* 0x00005200ff157b82 */ /* 0x000ee20000000800 */
[----:B0-----:R-:W-:-:S02]  /*14cf0*/  SHF.R.U64 R12, R4, R6, R3 ;  /* 0x00000006040c7219 */ /* 0x001fc40000001203 */
[----:B------:R-:W-:-:S05]  /*14d00*/  SHF.R.U32.HI R3, RZ, R6, R3 ;  /* 0x00000006ff037219 */ /* 0x000fca0000011603 */
[----:B------:R-:W0:Y:S01]  /*14d10*/  LDC R18, c[0x0][0x600] ;  /* 0x00018000ff127b82 */ /* 0x000e220000000800 */
[-CC-:B-1----:R-:W-:Y:S02]  /*14d20*/  SHF.R.U64 R10, R12, R8.reuse, R3.reuse ;  /* 0x000000080c0a7219 */ /* 0x182fe40000001203 */
[----:B------:R-:W-:-:S05]  /*14d30*/  SHF.R.U32.HI R3, RZ, R8, R3 ;  /* 0x00000008ff037219 */ /* 0x000fca0000011603 */
[----:B------:R-:W1:Y:S01]  /*14d40*/  LDC R28, c[0x0][0x648] ;  /* 0x00019200ff1c7b82 */ /* 0x000e620000000800 */
[-C--:B--2---:R-:W-:Y:S02]  /*14d50*/  SHF.L.U32 R4, R5, R24.reuse, RZ ;  /* 0x0000001805047219 */ /* 0x084fe400000006ff */
[-CC-:B------:R-:W-:Y:S02]  /*14d60*/  SHF.R.U64 R14, R10, R24.reuse, R3.reuse ;  /* 0x000000180a0e7219 */ /* 0x180fe40000001203 */
[----:B------:R-:W-:Y:S02]  /*14d70*/  SHF.R.U32.HI R5, RZ, R24, R3 ;  /* 0x00000018ff057219 */ /* 0x000fe40000011603 */
[----:B------:R-:W-:Y:S01]  /*14d80*/  LOP3.LUT R25, RZ, R4, RZ, 0x33, !PT ;  /* 0x00000004ff197212 */ /* 0x000fe200078e33ff */
[----:B------:R-:W2:Y:S01]  /*14d90*/  LDC R29, c[0x0][0x638] ;  /* 0x00018e00ff1d7b82 */ /* 0x000ea20000000800 */
[----:B------:R-:W-:Y:S01]  /*14da0*/  SHF.L.U32 R24, R7, R24, RZ ;  /* 0x0000001807187219 */ /* 0x000fe200000006ff */
[----:B------:R-:W-:-:S06]  /*14db0*/  IMAD.MOV.U32 R4, RZ, RZ, R14 ;  /* 0x000000ffff047224 */ /* 0x000fcc00078e000e */
[----:B------:R-:W0:Y:S01]  /*14dc0*/  LDC R30, c[0x0][0x610] ;  /* 0x00018400ff1e7b82 */ /* 0x000e220000000800 */
[----:B------:R-:W-:Y:S05]  /*14dd0*/  @!P0 BRA `(.L_x_383) ;  /* 0x0000000000288947 */ /* 0x000fea0003800000 */
[----:B------:R-:W5:Y:S02]  /*14de0*/  LDC R3, c[0x0][0x64c] ;  /* 0x00019300ff037b82 */ /* 0x000f640000000800 */
[----:B-----5:R-:W-:-:S05]  /*14df0*/  IADD3 R3, P0, R14, R3, RZ ;  /* 0x000000030e037210 */ /* 0x020fca0007f1e0ff */
        /* <DEDUP_REMOVED lines=8> */
.L_x_383:
[----:B------:R-:W5:Y:S01]  /*14e80*/  LDC R3, c[0x0][0x65c] ;  /* 0x00019700ff037b82 */ /* 0x000f620000000800 */
[----:B-1-3--:R-:W-:Y:S01]  /*14e90*/  SHF.R.U64 R0, R4, R28, R5 ;  /* 0x0000001c04007219 */ /* 0x00afe20000001205 */
[----:B0-----:R-:W-:Y:S01]  /*14ea0*/  VIADD R7, R18, 0xffffffff ;  /* 0xffffffff12077836 */ /* 0x001fe20000000000 */
[----:B------:R-:W-:Y:S01]  /*14eb0*/  LOP3.LUT R5, R10, R25, RZ, 0xc0, !PT ;  /* 0x000000190a057212 */ /* 0x000fe200078ec0ff */
[----:B------:R-:W-:Y:S02]  /*14ec0*/  IMAD.MOV R15, RZ, RZ, -R15 ;  /* 0x000000ffff0f7224 */ /* 0x000fe400078e0a0f */
[----:B------:R-:W-:Y:S01]  /*14ed0*/  IMAD.MOV.U32 R4, RZ, RZ, 0x1 ;  /* 0x00000001ff047424 */ /* 0x000fe200078e00ff */
[----:B------:R-:W-:Y:S02]  /*14ee0*/  LOP3.LUT R12, R12, R7, RZ, 0xc0, !PT ;  /* 0x000000070c0c7212 */ /* 0x000fe400078ec0ff */
[----:B-----5:R-:W-:Y:S01]  /*14ef0*/  ISETP.NE.AND P0, PT, R3, 0x1, PT ;  /* 0x000000010300780c */ /* 0x020fe20003f05270 */
[----:B------:R-:W-:-:S02]  /*14f00*/  IMAD.MOV R3, RZ, RZ, -R0 ;  /* 0x000000ffff037224 */ /* 0x000fc400078e0a00 */
[----:B------:R-:W-:Y:S02]  /*14f10*/  IMAD R0, R24, R0, R5 ;  /* 0x0000000018007224 */ /* 0x000fe400078e0205 */
[----:B--2---:R-:W-:-:S04]  /*14f20*/  IMAD R3, R3, R29, R14 ;  /* 0x0000001d03037224 */ /* 0x004fc800078e020e */
[----:B------:R-:W-:Y:S01]  /*14f30*/  IMAD R5, R3, R18, R12 ;  /* 0x0000001203057224 */ /* 0x000fe200078e020c */
[----:B------:R-:W-:Y:S01]  /*14f40*/  PRMT R3, R4, 0x7610, R3 ;  /* 0x0000761004037816 */ /* 0x000fe20000000003 */
[----:B------:R-:W-:Y:S02]  /*14f50*/  IMAD.MOV.U32 R18, RZ, RZ, R13 ;  /* 0x000000ffff127224 */ /* 0x000fe400078e000d */
[----:B------:R-:W-:-:S04]  /*14f60*/  @P0 IMAD R23, R21, R15, R20 ;  /* 0x0000000f15170224 */ /* 0x000fc800078e0214 */
[----:B------:R-:W-:-:S05]  /*14f70*/  IMAD R0, R0, R30, R23 ;  /* 0x0000001e00007224 */ /* 0x000fca00078e0217 */
[----:B------:R-:W-:Y:S02]  /*14f80*/  SEL R23, R5, R0, !P0 ;  /* 0x0000000005177207 */ /* 0x000fe40004000000 */
[----:B------:R-:W-:-:S07]  /*14f90*/  SEL R0, R0, R5, !P0 ;  /* 0x0000000500007207 */ /* 0x000fce0004000000 */
.L_x_381:
[----:B------:R0:W-:Y:S01]  /*14fa0*/  STL [R1], R0 ;  /* 0x0000000001007387 */ /* 0x0001e20000100800 */
[----:B------:R-:W-:-:S13]  /*14fb0*/  LOP3.LUT P0, RZ, R3, 0xff, RZ, 0xc0, !PT ;  /* 0x000000ff03ff7812 */ /* 0x000fda000780c0ff */
[----:B0-----:R-:W-:Y:S05]  /*14fc0*/  @P0 BRA `(.L_x_384) ;  /* 0xfffffec000880947 */ /* 0x001fea000383ffff */
[----:B------:R-:W-:Y:S05]  /*14fd0*/  EXIT ;  /* 0x000000000000794d */ /* 0x000fea0003800000 */
.L_x_7:
[----:B0-----:R-:W-:Y:S01]  /*14fe0*/  ULDC.64 UR4, c[0x0][0x650] ;  /* 0x0001940000047ab9 */ /* 0x001fe20000000a00 */
[----:B------:R-:W-:Y:S01]  /*14ff0*/  PRMT R2, RZ, 0x7610, R2 ;  /* 0x00007610ff027816 */ /* 0x000fe20000000002 */
[----:B------:R-:W-:Y:S01]  /*15000*/  IMAD.MOV.U32 R12, RZ, RZ, -0x1 ;  /* 0xffffffffff0c7424 */ /* 0x000fe200078e00ff */
[----:B------:R-:W-:Y:S01]  /*15010*/  ISETP.GE.U32.AND P0, PT, R22, UR4, PT ;  /* 0x0000000416007c0c */ /* 0x000fe2000bf06070 */
[----:B------:R-:W-:Y:S02]  /*15020*/  IMAD.MOV.U32 R21, RZ, RZ, -0x1 ;  /* 0xffffffffff157424 */ /* 0x000fe400078e00ff */
[----:B------:R-:W-:Y:S01]  /*15030*/  IMAD.MOV.U32 R13, RZ, RZ, -0x1 ;  /* 0xffffffffff0d7424 */ /* 0x000fe200078e00ff */
[----:B------:R-:W-:-:S13]  /*15040*/  ISETP.GE.U32.AND.EX P0, PT, R19, UR5, PT, P0 ;  /* 0x0000000513007c0c */ /* 0x000fda000bf06100 */
[----:B------:R-:W-:Y:S05]  /*15050*/  @P0 BRA `(.L_x_385) ;  /* 0x0000000400340947 */ /* 0x000fea0003800000 */
        /* <DEDUP_REMOVED lines=18> */
.L_x_386:
[----:B------:R-:W0:Y:S01]  /*15180*/  LDC.64 R28, c[0x0][0x640] ;  /* 0x00019000ff1c7b82 */ /* 0x000e220000000a00 */
[-CC-:B------:R-:W-:Y:S01]  /*15190*/  SHF.R.U64 R16, R12, R2.reuse, R13.reuse ;  /* 0x000000020c107219 */ /* 0x180fe2000000120d */
[----:B------:R-:W-:Y:S01]  /*151a0*/  IMAD.MOV.U32 R18, RZ, RZ, R22 ;  /* 0x000000ffff127224 */ /* 0x000fe200078e0016 */
[----:B------:R-:W-:Y:S01]  /*151b0*/  SHF.R.U32.HI R2, RZ, R2, R13 ;  /* 0x00000002ff027219 */ /* 0x000fe2000001160d */
[----:B------:R-:W-:Y:S01]  /*151c0*/  IMAD.MOV.U32 R26, RZ, RZ, 0x1 ;  /* 0x00000001ff1a7424 */ /* 0x000fe200078e00ff */
[----:B------:R-:W-:-:S03]  /*151d0*/  IADD3 R11, P0, RZ, -R16, RZ ;  /* 0x80000010ff0b7210 */ /* 0x000fc60007f1e0ff */
[----:B------:R-:W1:Y:S02]  /*151e0*/  LDC R10, c[0x0][0x618] ;  /* 0x00018600ff0a7b82 */ /* 0x000e640000000800 */
[----:B------:R-:W-:-:S04]  /*151f0*/  IMAD.X R9, RZ, RZ, ~R2, P0 ;  /* 0x000000ffff097224 */ /* 0x000fc800000e0e02 */
[-C--:B------:R-:W-:Y:S02]  /*15200*/  IMAD R2, R9, R24.reuse, RZ ;  /* 0x0000001809027224 */ /* 0x080fe400078e02ff */
[----:B------:R-:W2:Y:S01]  /*15210*/  LDC R12, c[0x0][0x608] ;  /* 0x00018200ff0c7b82 */ /* 0x000ea20000000800 */
[----:B------:R-:W-:-:S04]  /*15220*/  IMAD.WIDE.U32 R8, R11, R24, R18 ;  /* 0x000000180b087225 */ /* 0x000fc800078e0012 */
[----:B------:R-:W-:-:S03]  /*15230*/  IMAD R11, R11, R25, R2 ;  /* 0x000000190b0b7224 */ /* 0x000fc600078e0202 */
[----:B------:R-:W3:Y:S01]  /*15240*/  LDC R27, c[0x0][0x658] ;  /* 0x00019600ff1b7b82 */ /* 0x000ee20000000800 */
[----:B------:R-:W-:Y:S01]  /*15250*/  IMAD.IADD R9, R9, 0x1, R11 ;  /* 0x0000000109097824 */ /* 0x000fe200078e020b */
[----:B0-----:R-:W-:-:S04]  /*15260*/  ISETP.NE.U32.AND P0, PT, R28, RZ, PT ;  /* 0x000000ff1c00720c */ /* 0x001fc80003f05070 */
[----:B------:R-:W-:Y:S02]  /*15270*/  ISETP.NE.AND.EX P0, PT, R29, RZ, PT, P0 ;  /* 0x000000ff1d00720c */ /* 0x000fe40003f05300 */
[----:B------:R-:W0:Y:S01]  /*15280*/  LDC R18, c[0x0][0x600] ;  /* 0x00018000ff127b82 */ /* 0x000e220000000800 */
[-CC-:B-1----:R-:W-:Y:S01]  /*15290*/  SHF.R.U64 R6, R8, R10.reuse, R9.reuse ;  /* 0x0000000a08067219 */ /* 0x182fe20000001209 */
[----:B------:R-:W-:Y:S01]  /*152a0*/  IMAD.MOV.U32 R8, RZ, RZ, -0x1 ;  /* 0xffffffffff087424 */ /* 0x000fe200078e00ff */
[----:B------:R-:W-:-:S05]  /*152b0*/  SHF.R.U32.HI R9, RZ, R10, R9 ;  /* 0x0000000aff097219 */ /* 0x000fca0000011609 */
[----:B------:R-:W1:Y:S01]  /*152c0*/  LDC R20, c[0x0][0x648] ;  /* 0x00019200ff147b82 */ /* 0x000e620000000800 */
[-CC-:B--2---:R-:W-:Y:S02]  /*152d0*/  SHF.R.U64 R21, R6, R12.reuse, R9.reuse ;  /* 0x0000000c06157219 */ /* 0x184fe40000001209 */
[----:B------:R-:W-:-:S05]  /*152e0*/  SHF.R.U32.HI R2, RZ, R12, R9 ;  /* 0x0000000cff027219 */ /* 0x000fca0000011609 */
[----:B------:R-:W2:Y:S01]  /*152f0*/  LDC R24, c[0x0][0x638] ;  /* 0x00018e00ff187b82 */ /* 0x000ea20000000800 */
[-C--:B---3--:R-:W-:Y:S02]  /*15300*/  SHF.L.U32 R8, R8, R27.reuse, RZ ;  /* 0x0000001b08087219 */ /* 0x088fe400000006ff */
[-CC-:B------:R-:W-:Y:S02]  /*15310*/  SHF.R.U64 R23, R21, R27.reuse, R2.reuse ;  /* 0x0000001b15177219 */ /* 0x180fe40000001202 */
[----:B------:R-:W-:Y:S02]  /*15320*/  LOP3.LUT R30, RZ, R8, RZ, 0x33, !PT ;  /* 0x00000008ff1e7212 */ /* 0x000fe400078e33ff */
[----:B------:R-:W-:Y:S01]  /*15330*/  SHF.R.U32.HI R9, RZ, R27, R2 ;  /* 0x0000001bff097219 */ /* 0x000fe20000011602 */
[----:B------:R-:W3:Y:S01]  /*15340*/  LDC R25, c[0x0][0x610] ;  /* 0x00018400ff197b82 */ /* 0x000ee20000000800 */
[----:B------:R-:W-:Y:S01]  /*15350*/  IMAD.MOV.U32 R8, RZ, RZ, R23 ;  /* 0x000000ffff087224 */ /* 0x000fe200078e0017 */
[----:B------:R-:W-:Y:S06]  /*15360*/  @!P0 BRA `(.L_x_387) ;  /* 0x0000000000288947 */ /* 0x000fec0003800000 */
        /* <DEDUP_REMOVED lines=10> */
.L_x_387:
[----:B------:R-:W4:Y:S01]  /*15410*/  LDC R2, c[0x0][0x65c] ;  /* 0x00019700ff027b82 */ /* 0x000f220000000800 */
[----:B-1----:R-:W-:Y:S01]  /*15420*/  SHF.R.U64 R5, R8, R20, R9 ;  /* 0x0000001408057219 */ /* 0x002fe20000001209 */
[----:B0-----:R-:W-:Y:S01]  /*15430*/  VIADD R9, R18, 0xffffffff ;  /* 0xffffffff12097836 */ /* 0x001fe20000000000 */
[----:B------:R-:W-:Y:S01]  /*15440*/  SHF.L.U32 R26, R26, R27, RZ ;  /* 0x0000001b1a1a7219 */ /* 0x000fe200000006ff */
[----:B------:R-:W-:Y:S02]  /*15450*/  IMAD.MOV.U32 R13, RZ, RZ, R16 ;  /* 0x000000ffff0d7224 */ /* 0x000fe400078e0010 */
[----:B------:R-:W-:Y:S01]  /*15460*/  IMAD.MOV R8, RZ, RZ, -R5 ;  /* 0x000000ffff087224 */ /* 0x000fe200078e0a05 */
[----:B----4-:R-:W-:Y:S02]  /*15470*/  ISETP.NE.AND P0, PT, R2, 0x1, PT ;  /* 0x000000010200780c */ /* 0x010fe40003f05270 */
[----:B------:R-:W-:-:S11]  /*15480*/  LOP3.LUT R2, R21, R30, RZ, 0xc0, !PT ;  /* 0x0000001e15027212 */ /* 0x000fd600078ec0ff */
[----:B------:R-:W-:Y:S02]  /*15490*/  @P0 IMAD R3, R7, R14, R4 ;  /* 0x0000000e07030224 */ /* 0x000fe400078e0204 */
[----:B------:R-:W-:Y:S01]  /*154a0*/  IMAD R4, R26, R5, R2 ;  /* 0x000000051a047224 */ /* 0x000fe200078e0202 */
[----:B------:R-:W-:Y:S01]  /*154b0*/  LOP3.LUT R5, R6, R9, RZ, 0xc0, !PT ;  /* 0x0000000906057212 */ /* 0x000fe200078ec0ff */
[----:B--2---:R-:W-:Y:S02]  /*154c0*/  IMAD R2, R8, R24, R23 ;  /* 0x0000001808027224 */ /* 0x004fe400078e0217 */
[----:B---3--:R-:W-:Y:S02]  /*154d0*/  IMAD R3, R4, R25, R3 ;  /* 0x0000001904037224 */ /* 0x008fe400078e0203 */
[----:B------:R-:W-:Y:S02]  /*154e0*/  IMAD R12, R2, R18, R5 ;  /* 0x00000012020c7224 */ /* 0x000fe400078e0205 */
[----:B------:R-:W-:-:S03]  /*154f0*/  IMAD.MOV.U32 R4, RZ, RZ, 0x1 ;  /* 0x00000001ff047424 */ /* 0x000fc600078e00ff */
[----:B------:R-:W-:Y:S02]  /*15500*/  SEL R21, R12, R3, !P0 ;  /* 0x000000030c157207 */ /* 0x000fe40004000000 */
[----:B------:R-:W-:Y:S02]  /*15510*/  PRMT R2, R4, 0x7610, R2 ;  /* 0x0000761004027816 */ /* 0x000fe40000000002 */
[----:B------:R-:W-:-:S07]  /*15520*/  SEL R12, R3, R12, !P0 ;  /* 0x0000000c030c7207 */ /* 0x000fce0004000000 */
.L_x_385:
[----:B------:R-:W-:-:S08]  /*15530*/  NOP ;  /* 0x0000000000007918 */ /* 0x000fd00000000000 */
[----:B------:R-:W0:-:S00]  /*15540*/  USETMAXREG.DEALLOC.CTAPOOL 0x28 ;  /* 0x00000028000079c8 */ /* 0x000e0000080e0500 */
[----:B0-----:R-:W-:-:S13]  /*15550*/  ISETP.NE.AND P0, PT, R0, RZ, PT ;  /* 0x000000ff0000720c */ /* 0x001fda0003f05270 */
[----:B------:R-:W-:Y:S05]  /*15560*/  @P0 EXIT ;  /* 0x000000000000094d */ /* 0x000fea0003800000 */
[----:B------:R-:W-:Y:S01]  /*15570*/  LOP3.LUT P0, RZ, R2, 0xff, RZ, 0xc0, !PT ;  /* 0x000000ff02ff7812 */ /* 0x000fe2000780c0ff */
[----:B------:R-:W-:Y:S02]  /*15580*/  IMAD.MOV.U32 R0, RZ, RZ, 0x1 ;  /* 0x00000001ff007424 */ /* 0x000fe400078e00ff */
[----:B------:R-:W-:-:S10]  /*15590*/  IMAD.MOV.U32 R6, RZ, RZ, RZ ;  /* 0x000000ffff067224 */ /* 0x000fd400078e00ff */
[----:B------:R-:W-:Y:S05]  /*155a0*/  @!P0 BRA `(.L_x_388) ;  /* 0x0000000c007c8947 */ /* 0x000fea0003800000 */
[----:B------:R-:W0:Y:S01]  /*155b0*/  LDC R0, c[0x0][0x28c] ;  /* 0x0000a300ff007b82 */ /* 0x000e220000000800 */
[----:B------:R-:W1:Y:S01]  /*155c0*/  S2R R8, SR_CgaCtaId ;  /* 0x0000000000087919 */ /* 0x000e620000008800 */
[----:B------:R-:W-:Y:S01]  /*155d0*/  ULDC UR5, c[0x0][0x658] ;  /* 0x0001960000057ab9 */ /* 0x000fe20000000800 */
[----:B------:R-:W-:Y:S01]  /*155e0*/  UMOV UR7, 0xffffffff ;  /* 0xffffffff00077882 */ /* 0x000fe20000000000 */
[----:B------:R-:W-:Y:S01]  /*155f0*/  ULDC UR6, c[0x0][0xc] ;  /* 0x0000030000067ab9 */ /* 0x000fe20000000800 */
[----:B------:R-:W-:Y:S01]  /*15600*/  USHF.L.U32 UR9, UR7, UR5, URZ ;  /* 0x0000000507097299 */ /* 0x000fe2000800063f */
[----:B------:R-:W-:Y:S01]  /*15610*/  BSSY B0, `(.L_x_388) ;  /* 0x00000d8000007945 */ /* 0x000fe20003800000 */
[----:B------:R-:W-:Y:S01]  /*15620*/  UMOV UR8, 0x1 ;  /* 0x0000000100087882 */ /* 0x000fe20000000000 */
[----:B------:R-:W-:Y:S01]  /*15630*/  ULDC UR7, c[0x0][0x10] ;  /* 0x0000040000077ab9 */ /* 0x000fe20000000800 */
[----:B------:R-:W-:Y:S01]  /*15640*/  USHF.L.U32 UR5, UR8, UR5, URZ ;  /* 0x0000000508057299 */ /* 0x000fe2000800063f */
[----:B------:R-:W-:Y:S01]  /*15650*/  IMAD.MOV.U32 R9, RZ, RZ, 0x1 ;  /* 0x00000001ff097424 */ /* 0x000fe200078e00ff */
[----:B------:R-:W-:Y:S01]  /*15660*/  UIMAD.WIDE.U32 UR6, UR6, UR7, URZ ;  /* 0x00000007060672a5 */ /* 0x000fe2000f8e003f */
[----:B------:R-:W-:Y:S01]  /*15670*/  LOP3.LUT R11, R17, 0x2, RZ, 0xfc, !PT ;  /* 0x00000002110b7812 */ /* 0x000fe200078efcff */
[----:B------:R-:W-:Y:S01]  /*15680*/  ULDC UR8, c[0x0][0x14] ;  /* 0x0000050000087ab9 */ /* 0x000fe20000000800 */
[----:B------:R-:W-:Y:S01]  /*15690*/  IMAD.MOV.U32 R6, RZ, RZ, RZ ;  /* 0x000000ffff067224 */ /* 0x000fe200078e00ff */
[----:B------:R-:W-:-:S02]  /*156a0*/  UIMAD.WIDE.U32 UR30, UR6, UR8, URZ ;  /* 0x00000008061e72a5 */ /* 0x000fc4000f8e003f */
[----:B------:R-:W-:Y:S01]  /*156b0*/  UIMAD UR7, UR7, UR8, URZ ;  /* 0x00000008070772a4 */ /* 0x000fe2000f8e023f */
[----:B------:R-:W-:Y:S01]  /*156c0*/  ULDC UR4, c[0x0][0x600] ;  /* 0x0001800000047ab9 */ /* 0x000fe20000000800 */
[----:B------:R-:W-:Y:S02]  /*156d0*/  ULOP3.LUT UR6, URZ, UR9, URZ, 0x33, !UPT ;  /* 0x000000093f067292 */ /* 0x000fe4000f8e333f */
[----:B------:R-:W-:Y:S01]  /*156e0*/  UIADD3 UR4, UR4, -0x1, URZ ;  /* 0xffffffff04047890 */ /* 0x000fe2000fffe03f */
[----:B0-----:R-:W-:Y:S01]  /*156f0*/  VIADD R0, R0, 0x7f ;  /* 0x0000007f00007836 */ /* 0x001fe20000000000 */
[----:B------:R-:W-:Y:S01]  /*15700*/  UIADD3 UR7, UR31, UR7, URZ ;  /* 0x000000071f077290 */ /* 0x000fe2000fffe03f */
[----:B------:R-:W-:-:S03]  /*15710*/  ULDC.64 UR38, c[0x0][0x198] ;  /* 0x0000660000267ab9 */ /* 0x000fc60000000a00 */
[----:B------:R-:W-:-:S04]  /*15720*/  SHF.R.S32.HI R3, RZ, 0x1f, R0 ;  /* 0x0000001fff037819 */ /* 0x000fc80000011400 */
[----:B------:R-:W-:Y:S01]  /*15730*/  LEA.HI R3, R3, R0, RZ, 0x7 ;  /* 0x0000000003037211 */ /* 0x000fe200078f38ff */
[----:B------:R-:W-:Y:S01]  /*15740*/  IMAD.MOV.U32 R0, RZ, RZ, 0x1 ;  /* 0x00000001ff007424 */ /* 0x000fe200078e00ff */
[----:B-1----:R-:W-:Y:S02]  /*15750*/  LOP3.LUT R8, R8, 0x1, RZ, 0xc0, !PT ;  /* 0x0000000108087812 */ /* 0x002fe400078ec0ff */
[----:B------:R-:W-:-:S05]  /*15760*/  SHF.R.S32.HI R7, RZ, 0x7, R3 ;  /* 0x00000007ff077819 */ /* 0x000fca0000011403 */
[----:B------:R-:W-:-:S07]  /*15770*/  VIADD R10, R7, 0x1 ;  /* 0x00000001070a7836 */ /* 0x000fce0000000000 */
.L_x_399:
[----:B------:R-:W-:-:S03]  /*15780*/  UMOV UR8, 0xffffffff ;  /* 0xffffffff00087882 */ /* 0x000fc60000000000 */
[----:B------:R-:W-:Y:S05]  /*15790*/  BRA.DIV UR8, `(.L_x_389) ;  /* 0x0000000e08a47947 */ /* 0x000fea000b800000 */
[----:B------:R-:W-:-:S13]  /*157a0*/  ELECT P6, URZ, PT ;  /* 0x00000000003f782f */ /* 0x000fda00038c0000 */
.L_x_408:
[----:B------:R-:W0:Y:S01]  /*157b0*/  LDC R2, c[0x0][0x28c] ;  /* 0x0000a300ff027b82 */ /* 0x000e220000000800 */
[----:B------:R-:W-:Y:S01]  /*157c0*/  BSSY B1, `(.L_x_390) ;  /* 0x0000047000017945 */ /* 0x000fe20003800000 */
[----:B0-----:R-:W-:-:S13]  /*157d0*/  ISETP.LT.OR P6, PT, R2, 0x1, !P6 ;  /* 0x000000010200780c */ /* 0x001fda00077c1670 */
[----:B------:R-:W-:Y:S05]  /*157e0*/  @P6 BRA `(.L_x_391) ;  /* 0x0000000400106947 */ /* 0x000fea0003800000 */
[----:B------:R-:W-:Y:S02]  /*157f0*/  IMAD R21, R21, 0x2, R8 ;  /* 0x0000000215157824 */ /* 0x000fe400078e0208 */
[----:B------:R-:W-:Y:S02]  /*15800*/  IMAD.SHL.U32 R14, R12, 0x100, RZ ;  /* 0x000001000c0e7824 */ /* 0x000fe400078e00ff */
[----:B------:R-:W-:Y:S02]  /*15810*/  IMAD.MOV.U32 R18, RZ, RZ, RZ ;  /* 0x000000ffff127224 */ /* 0x000fe400078e00ff */
[----:B------:R-:W-:Y:S02]  /*15820*/  IMAD.MOV.U32 R2, RZ, RZ, R10 ;  /* 0x000000ffff027224 */ /* 0x000fe400078e000a */
[----:B------:R-:W-:Y:S02]  /*15830*/  IMAD.MOV.U32 R3, RZ, RZ, R0 ;  /* 0x000000ffff037224 */ /* 0x000fe400078e0000 */
[----:B------:R-:W-:-:S02]  /*15840*/  IMAD.MOV.U32 R5, RZ, RZ, R6 ;  /* 0x000000ffff057224 */ /* 0x000fc400078e0006 */
[----:B------:R-:W-:-:S07]  /*15850*/  IMAD R21, R21, 0x58, RZ ;  /* 0x0000005815157824 */ /* 0x000fce00078e02ff */
.L_x_394:
[----:B------:R-:W0:Y:S01]  /*15860*/  S2R R15, SR_CgaCtaId ;  /* 0x00000000000f7919 */ /* 0x000e220000008800 */
[----:B------:R-:W-:Y:S01]  /*15870*/  MOV R4, 0x400 ;  /* 0x0000040000047802 */ /* 0x000fe20000000f00 */
[----:B------:R-:W1:Y:S03]  /*15880*/  S2R R12, SR_TID.X ;  /* 0x00000000000c7919 */ /* 0x000e660000002100 */
[----:B0-----:R-:W-:Y:S02]  /*15890*/  LEA R16, R15, R4, 0x18 ;  /* 0x000000040f107211 */ /* 0x001fe400078ec0ff */
[----:B------:R-:W-:Y:S02]  /*158a0*/  SHF.L.U32 R4, R3, 0x1f, RZ ;  /* 0x0000001f03047819 */ /* 0x000fe400000006ff */
[----:B-1----:R-:W-:Y:S01]  /*158b0*/  LOP3.LUT P1, RZ, R12, 0x7f, RZ, 0xc0, !PT ;  /* 0x0000007f0cff7812 */ /* 0x002fe2000782c0ff */
[----:B------:R-:W-:-:S04]  /*158c0*/  IMAD R15, R5, 0x8, R16 ;  /* 0x00000008050f7824 */ /* 0x000fc800078e0210 */
[----:B------:R-:W0:Y:S08]  /*158d0*/  SYNCS.PHASECHK.TRANS64.TRYWAIT P0, [R15+URZ+0x10], R4 ;  /* 0x000010040f0075a7 */ /* 0x000e30000800017f */
[----:B------:R-:W1:Y:S01]  /*158e0*/  @!P1 LDC R12, c[0x0][0x500] ;  /* 0x00014000ff0c9b82 */ /* 0x000e620000000800 */
[----:B0-----:R-:W-:Y:S05]  /*158f0*/  @!P0 BRA `(.L_x_392) ;  /* 0x0000000c006c8947 */ /* 0x001fea0003800000 */
.L_x_409:
[----:B0-----:R-:W-:Y:S01]  /*15900*/  PRMT R4, R11, 0x9910, RZ ;  /* 0x000099100b047816 */ /* 0x001fe200000000ff */
[----:B-1----:R0:W-:Y:S03]  /*15910*/  @!P1 SYNCS.ARRIVE.TRANS64 RZ, [R15+URZ], R12 ;  /* 0x0000000c0fff99a7 */ /* 0x0021e6000800003f */
[----:B------:R-:W-:-:S13]  /*15920*/  ISETP.NE.AND P0, PT, R4, 0x2, PT ;  /* 0x000000020400780c */ /* 0x000fda0003f05270 */
[----:B0-----:R-:W-:Y:S05]  /*15930*/  @P0 BRA `(.L_x_393) ;  /* 0x0000000000040947 */ /* 0x001fea0003800000 */
[----:B------:R-:W-:Y:S01]  /*15940*/  BPT.TRAP 0x1 ;  /* 0x000000040000795c */ /* 0x000fe20000300000 */
.L_x_393:
[C---:B------:R-:W-:Y:S01]  /*15950*/  IMAD R4, R5.reuse, 0x4, R8 ;  /* 0x0000000405047824 */ /* 0x040fe200078e0208 */
[----:B------:R-:W-:Y:S01]  /*15960*/  R2UR UR34, R18 ;  /* 0x00000000122272ca */ /* 0x000fe200000e0000 */
[--C-:B------:R-:W-:Y:S01]  /*15970*/  IMAD R12, R5, 0x10000, R16.reuse ;  /* 0x00010000050c7824 */ /* 0x100fe200078e0210 */
[----:B------:R-:W-:Y:S01]  /*15980*/  R2UR UR33, R15 ;  /* 0x000000000f2172ca */ /* 0x000fe200000e0000 */
[----:B------:R-:W-:Y:S01]  /*15990*/  IMAD R4, R4, 0x1600, RZ ;  /* 0x0000160004047824 */ /* 0x000fe200078e02ff */
[----:B------:R-:W-:Y:S01]  /*159a0*/  R2UR UR36, R13 ;  /* 0x000000000d2472ca */ /* 0x000fe200000e0000 */
[----:B------:R-:W-:Y:S01]  /*159b0*/  VIADD R2, R2, 0xffffffff ;  /* 0xffffffff02027836 */ /* 0x000fe20000000000 */
[----:B------:R-:W-:Y:S01]  /*159c0*/  R2UR UR24, R12 ;  /* 0x000000000c1872ca */ /* 0x000fe200000e0000 */
[----:B------:R-:W-:Y:S01]  /*159d0*/  IMAD R4, R4, 0x2, R16 ;  /* 0x0000000204047824 */ /* 0x000fe200078e0210 */
[----:B------:R-:W-:Y:S01]  /*159e0*/  R2UR UR35, R14 ;  /* 0x000000000e2372ca */ /* 0x000fe200000e0000 */
[----:B------:R-:W-:Y:S01]  /*159f0*/  UIADD3 UR14, UP0, UR38, 0xf0, URZ ;  /* 0x000000f0260e7890 */ /* 0x000fe2000ff1e03f */
[----:B------:R-:W-:Y:S01]  /*15a00*/  R2UR UR19, R21 ;  /* 0x00000000151372ca */ /* 0x000fe200000e0000 */
[----:B------:R-:W-:Y:S01]  /*15a10*/  UIADD3 UR40, UP1, UR38, 0x1f0, URZ ;  /* 0x000001f026287890 */ /* 0x000fe2000ff3e03f */
[----:B------:R-:W-:Y:S01]  /*15a20*/  R2UR UR8, R4 ;  /* 0x00000000040872ca */ /* 0x000fe200000e0000 */
[----:B------:R-:W-:Y:S01]  /*15a30*/  UIADD3.X UR15, URZ, UR39, URZ, UP0, !UPT ;  /* 0x000000273f0f7290 */ /* 0x000fe200087fe43f */
[----:B------:R-:W-:Y:S01]  /*15a40*/  ISETP.GT.AND P1, PT, R2, 0x1, PT ;  /* 0x000000010200780c */ /* 0x000fe20003f24270 */
[----:B------:R-:W-:Y:S01]  /*15a50*/  UIADD3 UR26, UR34, 0x40, URZ ;  /* 0x00000040221a7890 */ /* 0x000fe2000fffe03f */
[----:B------:R-:W-:Y:S01]  /*15a60*/  VIADD R5, R5, 0x1 ;  /* 0x0000000105057836 */ /* 0x000fe20000000000 */
[----:B------:R-:W-:Y:S01]  /*15a70*/  UIADD3.X UR41, URZ, UR39, URZ, UP1, !UPT ;  /* 0x000000273f297290 */ /* 0x000fe20008ffe43f */
[----:B------:R-:W-:Y:S01]  /*15a80*/  VIADD R18, R18, 0x80 ;  /* 0x0000008012127836 */ /* 0x000fe20000000000 */
[----:B------:R-:W-:-:S02]  /*15a90*/  UIADD3 UR32, UR24, 0x100, URZ ;  /* 0x0000010018207890 */ /* 0x000fc4000fffe03f */
[----:B------:R-:W-:Y:S01]  /*15aa0*/  UIADD3 UR24, UR24, 0x8100, URZ ;  /* 0x0000810018187890 */ /* 0x000fe2000fffe03f */
[----:B------:R-:W-:Y:S01]  /*15ab0*/  ISETP.NE.AND P0, PT, R5, 0x2, PT ;  /* 0x000000020500780c */ /* 0x000fe20003f05270 */
[----:B------:R-:W-:Y:S01]  /*15ac0*/  UMOV UR22, 0x0 ;  /* 0x0000000000167882 */ /* 0x000fe20000000000 */
[----:B------:R-:W-:Y:S01]  /*15ad0*/  UMOV UR23, 0x10000000 ;  /* 0x1000000000177882 */ /* 0x000fe20000000000 */
[----:B------:R-:W-:Y:S01]  /*15ae0*/  UIADD3 UR16, UR8, 0x20100, URZ ;  /* 0x0002010008107890 */ /* 0x000fe2000fffe03f */
[----:B------:R-:W-:Y:S01]  /*15af0*/  SEL R4, RZ, 0x1, P0 ;  /* 0x00000001ff047807 */ /* 0x000fe20000000000 */
[----:B------:R-:W-:Y:S01]  /*15b00*/  UIADD3 UR8, UR8, 0x25900, URZ ;  /* 0x0002590008087890 */ /* 0x000fe2000fffe03f */
[----:B------:R0:W-:Y:S01]  /*15b10*/  UTMALDG.3D [UR32], [UR14], desc[UR22] ;  /* 0x000016200e0075b4 */ /* 0x0001e20008011000 */
[----:B------:R-:W-:Y:S01]  /*15b20*/  UMOV UR25, UR33 ;  /* 0x0000002100197c82 */ /* 0x000fe20008000000 */
[----:B------:R-:W-:Y:S01]  /*15b30*/  UMOV UR28, UR36 ;  /* 0x00000024001c7c82 */ /* 0x000fe20008000000 */
        /* <DEDUP_REMOVED lines=8> */
[----:B------:R0:W-:Y:S01]  /*15bc0*/  UTMALDG.3D [UR24], [UR14], desc[UR22] ;  /* 0x000016180e0075b4 */ /* 0x0001e20008011000 */
[----:B------:R-:W-:Y:S01]  /*15bd0*/  UMOV UR10, UR26 ;  /* 0x0000001a000a7c82 */ /* 0x000fe20008000000 */
[----:B------:R-:W-:-:S02]  /*15be0*/  LOP3.LUT R3, R3, R4, RZ, 0x3c, !PT ;  /* 0x0000000403037212 */ /* 0x000fc400078e3cff */
[----:B------:R-:W-:Y:S01]  /*15bf0*/  SEL R5, R5, RZ, P0 ;  /* 0x000000ff05057207 */ /* 0x000fe20000000000 */
[----:B------:R0:W-:Y:S01]  /*15c00*/  UTMALDG.3D.MULTICAST [UR16], [UR40], UR13, desc[UR22] ;  /* 0x00001610280073b4 */ /* 0x0001e2000801180d */
[----:B------:R0:W-:Y:S02]  /*15c10*/  UTMALDG.3D.MULTICAST [UR8], [UR40], UR13, desc[UR22] ;  /* 0x00001608280073b4 */ /* 0x0001e4000801180d */
[----:B0-----:R-:W-:Y:S05]  /*15c20*/  @P1 BRA `(.L_x_394) ;  /* 0xfffffffc000c1947 */ /* 0x001fea000383ffff */
.L_x_391:
[----:B------:R-:W-:Y:S05]  /*15c30*/  BSYNC B1 ;  /* 0x0000000000017941 */ /* 0x000fea0003800000 */
.L_x_390:
[----:B------:R-:W-:Y:S01]  /*15c40*/  LOP3.LUT P1, RZ, R9, 0xff, RZ, 0xc0, !PT ;  /* 0x000000ff09ff7812 */ /* 0x000fe2000782c0ff */
[C---:B------:R-:W-:Y:S01]  /*15c50*/  IMAD.IADD R6, R7.reuse, 0x1, R6 ;  /* 0x0000000107067824 */ /* 0x040fe200078e0206 */
[----:B------:R-:W-:Y:S01]  /*15c60*/  IADD3 R22, P2, R22, UR30, RZ ;  /* 0x0000001e16167c10 */ /* 0x000fe2000ff5e0ff */
[----:B------:R-:W-:Y:S01]  /*15c70*/  ULDC.64 UR8, c[0x0][0x650] ;  /* 0x0001940000087ab9 */ /* 0x000fe20000000a00 */
[----:B------:R-:W-:Y:S01]  /*15c80*/  BSSY B1, `(.L_x_395) ;  /* 0x000006e000017945 */ /* 0x000fe20003800000 */
[----:B------:R-:W-:Y:S01]  /*15c90*/  IMAD.MOV.U32 R12, RZ, RZ, -0x1 ;  /* 0xffffffffff0c7424 */ /* 0x000fe200078e00ff */
[----:B------:R-:W-:Y:S01]  /*15ca0*/  ISETP.GT.U32.AND P0, PT, R6, 0x1, PT ;  /* 0x000000010600780c */ /* 0x000fe20003f04070 */
[----:B------:R-:W-:Y:S01]  /*15cb0*/  IMAD.MOV.U32 R21, RZ, RZ, -0x1 ;  /* 0xffffffffff157424 */ /* 0x000fe200078e00ff */
[----:B------:R-:W-:Y:S01]  /*15cc0*/  SHF.R.U32.HI R2, RZ, 0x1, R6 ;  /* 0x00000001ff027819 */ /* 0x000fe20000011606 */
[----:B------:R-:W-:Y:S01]  /*15cd0*/  IMAD.MOV.U32 R13, RZ, RZ, -0x1 ;  /* 0xffffffffff0d7424 */ /* 0x000fe200078e00ff */
[----:B------:R-:W-:-:S02]  /*15ce0*/  ISETP.LT.U32.AND P0, PT, R7, 0x2, P0 ;  /* 0x000000020700780c */ /* 0x000fc40000701070 */
[----:B------:R-:W-:Y:S01]  /*15cf0*/  IADD3.X R19, R19, UR7, RZ, P2, !PT ;  /* 0x0000000713137c10 */ /* 0x000fe200097fe4ff */
[----:B------:R-:W0:Y:S01]  /*15d00*/  @P1 S2R R4, SR_CgaCtaId ;  /* 0x0000000000041919 */ /* 0x000e220000008800 */
[----:B------:R-:W-:Y:S02]  /*15d10*/  @P1 MOV R3, 0x400 ;  /* 0x0000040000031802 */ /* 0x000fe40000000f00 */
[----:B------:R-:W-:Y:S02]  /*15d20*/  ISETP.GE.U32.AND P2, PT, R22, UR8, PT ;  /* 0x0000000816007c0c */ /* 0x000fe4000bf46070 */
[----:B------:R-:W-:Y:S02]  /*15d30*/  LOP3.LUT R2, R2, 0x1, RZ, 0xc0, !PT ;  /* 0x0000000102027812 */ /* 0x000fe400078ec0ff */
[----:B------:R-:W-:Y:S02]  /*15d40*/  LOP3.LUT R6, R6, 0x1, RZ, 0xc0, !PT ;  /* 0x0000000106067812 */ /* 0x000fe400078ec0ff */
[----:B------:R-:W-:-:S02]  /*15d50*/  PRMT R9, RZ, 0x7610, R9 ;  /* 0x00007610ff097816 */ /* 0x000fc40000000009 */
[----:B0-----:R-:W-:-:S04]  /*15d60*/  @P1 LEA R3, R4, R3, 0x18 ;  /* 0x0000000304031211 */ /* 0x001fc800078ec0ff */
[----:B------:R0:W-:Y:S01]  /*15d70*/  @P1 SYNCS.ARRIVE.TRANS64.A1T0 RZ, [R3+URZ+0x38], RZ ;  /* 0x000038ff03ff19a7 */ /* 0x0001e2000810003f */
[----:B------:R-:W-:-:S04]  /*15d80*/  ISETP.NE.U32.AND P1, PT, R2, 0x1, PT ;  /* 0x000000010200780c */ /* 0x000fc80003f25070 */
[----:B------:R-:W-:Y:S02]  /*15d90*/  ISETP.GT.U32.AND P1, PT, R7, 0x1, !P1 ;  /* 0x000000010700780c */ /* 0x000fe40004f24070 */
[----:B0-----:R-:W-:Y:S02]  /*15da0*/  SEL R3, RZ, 0x1, !P0 ;  /* 0x00000001ff037807 */ /* 0x001fe40004000000 */
[----:B------:R-:W-:Y:S02]  /*15db0*/  ISETP.GE.U32.AND.EX P0, PT, R19, UR9, PT, P2 ;  /* 0x0000000913007c0c */ /* 0x000fe4000bf06120 */
[----:B------:R-:W-:-:S04]  /*15dc0*/  SEL R2, RZ, 0x1, !P1 ;  /* 0x00000001ff027807 */ /* 0x000fc80004800000 */
[----:B------:R-:W-:Y:S02]  /*15dd0*/  LOP3.LUT R0, R2, R0, R3, 0x96, !PT ;  /* 0x0000000002007212 */ /* 0x000fe400078e9603 */
[----:B------:R-:W-:-:S05]  /*15de0*/  PRMT R2, RZ, 0x7610, R2 ;  /* 0x00007610ff027816 */ /* 0x000fca0000000002 */
[----:B------:R-:W-:Y:S05]  /*15df0*/  @P0 BRA `(.L_x_396) ;  /* 0x0000000400580947 */ /* 0x000fea0003800000 */
[----:B------:R-:W0:Y:S01]  /*15e00*/  S2R R14, SR_CTAID.X ;  /* 0x00000000000e7919 */ /* 0x000e220000002500 */
[----:B------:R-:W-:Y:S01]  /*15e10*/  ULDC.64 UR8, c[0x0][0x628] ;  /* 0x00018a0000087ab9 */ /* 0x000fe20000000a00 */
[----:B------:R-:W1:Y:S01]  /*15e20*/  LDC R15, c[0x0][0x144] ;  /* 0x00005100ff0f7b82 */ /* 0x000e620000000800 */
[----:B------:R-:W-:Y:S01]  /*15e30*/  ISETP.NE.U32.AND P0, PT, RZ, UR8, PT ;  /* 0x00000008ff007c0c */ /* 0x000fe2000bf05070 */
[----:B------:R-:W2:Y:S01]  /*15e40*/  S2R R12, SR_CTAID.Y ;  /* 0x00000000000c7919 */ /* 0x000ea20000002600 */
[----:B------:R-:W-:Y:S01]  /*15e50*/  ULDC UR11, c[0x0][0x630] ;  /* 0x00018c00000b7ab9 */ /* 0x000fe20000000800 */
[----:B------:R-:W-:Y:S01]  /*15e60*/  ULDC UR12, c[0x0][0x150] ;  /* 0x00005400000c7ab9 */ /* 0x000fe20000000800 */
[----:B------:R-:W-:Y:S01]  /*15e70*/  ISETP.NE.AND.EX P0, PT, RZ, UR9, PT, P0 ;  /* 0x00000009ff007c0c */ /* 0x000fe2000bf05300 */
[----:B------:R-:W-:Y:S02]  /*15e80*/  IMAD.MOV.U32 R2, RZ, RZ, R22 ;  /* 0x000000ffff027224 */ /* 0x000fe400078e0016 */
[----:B------:R-:W-:Y:S01]  /*15e90*/  IMAD.MOV.U32 R3, RZ, RZ, R19 ;  /* 0x000000ffff037224 */ /* 0x000fe200078e0013 */
[----:B0-----:R-:W-:-:S09]  /*15ea0*/  I2FP.F32.U32 R16, R14 ;  /* 0x0000000e00107245 */ /* 0x001fd20000201000 */
[----:B------:R-:W-:Y:S05]  /*15eb0*/  @!P0 BRA `(.L_x_397) ;  /* 0x0000000000288947 */ /* 0x000fea0003800000 */
[----:B------:R-:W-:Y:S02]  /*15ec0*/  ULDC UR10, c[0x0][0x634] ;  /* 0x00018d00000a7ab9 */ /* 0x000fe40000000800 */
[----:B------:R-:W-:-:S05]  /*15ed0*/  IADD3 R3, P0, R22, UR10, RZ ;  /* 0x0000000a16037c10 */ /* 0x000fca000ff1e0ff */
[----:B------:R-:W-:-:S04]  /*15ee0*/  IMAD.X R13, RZ, RZ, R19, P0 ;  /* 0x000000ffff0d7224 */ /* 0x000fc800000e0613 */
[----:B------:R-:W-:-:S04]  /*15ef0*/  IMAD.WIDE.U32 R4, R13, UR8, RZ ;  /* 0x000000080d047c25 */ /* 0x000fc8000f8e00ff */
[----:B------:R-:W-:-:S04]  /*15f00*/  IMAD.WIDE.U32 R4, P0, R3, UR9, R4 ;  /* 0x0000000903047c25 */ /* 0x000fc8000f800004 */
[----:B------:R-:W-:-:S04]  /*15f10*/  IMAD.WIDE.U32 R2, R3, UR8, RZ ;  /* 0x0000000803027c25 */ /* 0x000fc8000f8e00ff */
[----:B------:R-:W-:Y:S01]  /*15f20*/  IMAD.MOV.U32 R2, RZ, RZ, R5 ;  /* 0x000000ffff027224 */ /* 0x000fe200078e0005 */
[----:B------:R-:W-:Y:S01]  /*15f30*/  IADD3 RZ, P1, R3, R4, RZ ;  /* 0x0000000403ff7210 */ /* 0x000fe20007f3e0ff */
[----:B------:R-:W-:-:S04]  /*15f40*/  IMAD.X R3, RZ, RZ, RZ, P0 ;  /* 0x000000ffff037224 */ /* 0x000fc800000e06ff */
[----:B------:R-:W-:-:S08]  /*15f50*/  IMAD.WIDE.U32.X R2, R13, UR9, R2, P1 ;  /* 0x000000090d027c25 */ /* 0x000fd000088e0402 */
.L_x_397:
[----:B------:R-:W-:Y:S01]  /*15f60*/  FMUL R16, R16, UR12 ;  /* 0x0000000c10107c20 */ /* 0x000fe20008400000 */
[--C-:B------:R-:W-:Y:S01]  /*15f70*/  SHF.R.U64 R13, R2, UR11, R3.reuse ;  /* 0x0000000b020d7c19 */ /* 0x100fe20008001203 */
[----:B------:R-:W-:Y:S01]  /*15f80*/  ULDC.64 UR8, c[0x0][0x620] ;  /* 0x0001880000087ab9 */ /* 0x000fe20000000a00 */
[----:B------:R-:W-:Y:S01]  /*15f90*/  SHF.R.U32.HI R2, RZ, UR11, R3 ;  /* 0x0000000bff027c19 */ /* 0x000fe20008011603 */
[----:B------:R-:W-:Y:S01]  /*15fa0*/  IMAD.MOV.U32 R3, RZ, RZ, R19 ;  /* 0x000000ffff037224 */ /* 0x000fe200078e0013 */
[----:B------:R-:W-:Y:S01]  /*15fb0*/  IADD3 R21, P0, RZ, -R13, RZ ;  /* 0x8000000dff157210 */ /* 0x000fe20007f1e0ff */
[----:B------:R-:W0:Y:S01]  /*15fc0*/  F2I.U32.TRUNC.NTZ R16, R16 ;  /* 0x0000001000107305 */ /* 0x000e22000020f000 */
[----:B------:R-:W-:-:S03]  /*15fd0*/  ULDC.64 UR10, c[0x0][0x640] ;  /* 0x00019000000a7ab9 */ /* 0x000fc60000000a00 */
[----:B------:R-:W-:Y:S01]  /*15fe0*/  IMAD.X R2, RZ, RZ, ~R2, P0 ;  /* 0x000000ffff027224 */ /* 0x000fe200000e0e02 */
[----:B------:R-:W-:-:S03]  /*15ff0*/  ISETP.NE.U32.AND P0, PT, RZ, UR10, PT ;  /* 0x0000000aff007c0c */ /* 0x000fc6000bf05070 */
[----:B------:R-:W-:Y:S01]  /*16000*/  IMAD R2, R2, UR8, RZ ;  /* 0x0000000802027c24 */ /* 0x000fe2000f8e02ff */
[----:B------:R-:W-:-:S03]  /*16010*/  ISETP.NE.AND.EX P0, PT, RZ, UR11, PT, P0 ;  /* 0x0000000bff007c0c */ /* 0x000fc6000bf05300 */
[C---:B------:R-:W-:Y:S01]  /*16020*/  IMAD R5, R21.reuse, UR9, R2 ;  /* 0x0000000915057c24 */ /* 0x040fe2000f8e0202 */
[----:B------:R-:W-:Y:S01]  /*16030*/  ULDC UR9, c[0x0][0x154] ;  /* 0x0000550000097ab9 */ /* 0x000fe20000000800 */
[----:B------:R-:W-:Y:S02]  /*16040*/  IMAD.MOV.U32 R2, RZ, RZ, R22 ;  /* 0x000000ffff027224 */ /* 0x000fe400078e0016 */
[----:B0-----:R-:W-:Y:S02]  /*16050*/  IMAD.MOV R4, RZ, RZ, -R16 ;  /* 0x000000ffff047224 */ /* 0x001fe400078e0a10 */
[----:B------:R-:W-:Y:S01]  /*16060*/  IMAD.WIDE.U32 R2, R21, UR8, R2 ;  /* 0x0000000815027c25 */ /* 0x000fe2000f8e0002 */
[----:B------:R-:W-:-:S03]  /*16070*/  ULDC UR8, c[0x0][0x618] ;  /* 0x0001860000087ab9 */ /* 0x000fc60000000800 */
[----:B-1----:R-:W-:Y:S01]  /*16080*/  IMAD R14, R15, R4, R14 ;  /* 0x000000040f0e7224 */ /* 0x002fe200078e020e */
[----:B--2---:R-:W-:Y:S01]  /*16090*/  I2FP.F32.U32 R4, R12 ;  /* 0x0000000c00047245 */ /* 0x004fe20000201000 */
[----:B------:R-:W-:Y:S01]  /*160a0*/  IMAD.IADD R3, R3, 0x1, R5 ;  /* 0x0000000103037824 */ /* 0x000fe200078e0205 */
[----:B------:R-:W0:Y:S03]  /*160b0*/  LDC R15, c[0x0][0x148] ;  /* 0x00005200ff0f7b82 */ /* 0x000e260000000800 */
[----:B------:R-:W-:Y:S01]  /*160c0*/  FMUL R4, R4, UR9 ;  /* 0x0000000904047c20 */ /* 0x000fe20008400000 */
[--C-:B------:R-:W-:Y:S02]  /*160d0*/  SHF.R.U64 R16, R2, UR8, R3.reuse ;  /* 0x0000000802107c19 */ /* 0x100fe40008001203 */
[----:B------:R-:W-:Y:S01]  /*160e0*/  SHF.R.U32.HI R3, RZ, UR8, R3 ;  /* 0x00000008ff037c19 */ /* 0x000fe20008011603 */
[----:B------:R-:W-:Y:S01]  /*160f0*/  ULDC UR8, c[0x0][0x608] ;  /* 0x0001820000087ab9 */ /* 0x000fe20000000800 */
[----:B------:R1:W2:Y:S02]  /*16100*/  F2I.U32.TRUNC.NTZ R21, R4 ;  /* 0x0000000400157305 */ /* 0x0002a4000020f000 */
[----:B------:R-:W-:-:S02]  /*16110*/  SHF.R.U64 R20, R16, UR8, R3 ;  /* 0x0000000810147c19 */ /* 0x000fc40008001203 */
[----:B------:R-:W-:Y:S01]  /*16120*/  SHF.R.U32.HI R3, RZ, UR8, R3 ;  /* 0x00000008ff037c19 */ /* 0x000fe20008011603 */
[----:B------:R-:W-:-:S03]  /*16130*/  ULDC UR8, c[0x0][0x658] ;  /* 0x0001960000087ab9 */ /* 0x000fc60000000800 */
[--C-:B------:R-:W-:Y:S02]  /*16140*/  SHF.R.U64 R18, R20, UR8, R3.reuse ;  /* 0x0000000814127c19 */ /* 0x100fe40008001203 */
[----:B------:R-:W-:-:S03]  /*16150*/  SHF.R.U32.HI R23, RZ, UR8, R3 ;  /* 0x00000008ff177c19 */ /* 0x000fc60008011603 */
[----:B------:R-:W-:Y:S02]  /*16160*/  IMAD.MOV.U32 R2, RZ, RZ, R18 ;  /* 0x000000ffff027224 */ /* 0x000fe400078e0012 */
[----:B------:R-:W-:Y:S01]  /*16170*/  IMAD.MOV.U32 R3, RZ, RZ, R23 ;  /* 0x000000ffff037224 */ /* 0x000fe200078e0017 */
[----:B-12---:R-:W-:Y:S06]  /*16180*/  @!P0 BRA `(.L_x_398) ;  /* 0x0000000000288947 */ /* 0x006fec0003800000 */
        /* <DEDUP_REMOVED lines=10> */
.L_x_398:
[----:B------:R-:W1:Y:S01]  /*16230*/  LDC R4, c[0x0][0x65c] ;  /* 0x00019700ff047b82 */ /* 0x000e620000000800 */
[----:B------:R-:W-:Y:S01]  /*16240*/  ULDC UR8, c[0x0][0x648] ;  /* 0x0001920000087ab9 */ /* 0x000fe20000000800 */
[----:B------:R-:W-:Y:S01]  /*16250*/  IMAD.MOV R21, RZ, RZ, -R21 ;  /* 0x000000ffff157224 */ /* 0x000fe200078e0a15 */
[----:B------:R-:W-:Y:S01]  /*16260*/  SHF.R.U64 R3, R2, UR8, R3 ;  /* 0x0000000802037c19 */ /* 0x000fe20008001203 */
[----:B------:R-:W-:Y:S01]  /*16270*/  ULDC UR8, c[0x0][0x638] ;  /* 0x00018e0000087ab9 */ /* 0x000fe20000000800 */
[----:B------:R-:W-:Y:S01]  /*16280*/  LOP3.LUT R20, R20, UR6, RZ, 0xc0, !PT ;  /* 0x0000000614147c12 */ /* 0x000fe2000f8ec0ff */
[----:B------:R-:W-:Y:S01]  /*16290*/  ULDC UR9, c[0x0][0x610] ;  /* 0x0001840000097ab9 */ /* 0x000fe20000000800 */
[----:B------:R-:W-:Y:S02]  /*162a0*/  IMAD.MOV.U32 R2, RZ, RZ, 0x1 ;  /* 0x00000001ff027424 */ /* 0x000fe400078e00ff */
[----:B------:R-:W-:Y:S02]  /*162b0*/  IMAD.MOV R5, RZ, RZ, -R3 ;  /* 0x000000ffff057224 */ /* 0x000fe400078e0a03 */
[----:B------:R-:W-:-:S02]  /*162c0*/  IMAD R3, R3, UR5, R20 ;  /* 0x0000000503037c24 */ /* 0x000fc4000f8e0214 */
[----:B------:R-:W-:Y:S01]  /*162d0*/  IMAD R18, R5, UR8, R18 ;  /* 0x0000000805127c24 */ /* 0x000fe2000f8e0212 */
[----:B------:R-:W-:Y:S01]  /*162e0*/  ULDC UR8, c[0x0][0x600] ;  /* 0x0001800000087ab9 */ /* 0x000fe20000000800 */
[----:B-1----:R-:W-:-:S13]  /*162f0*/  ISETP.NE.AND P0, PT, R4, 0x1, PT ;  /* 0x000000010400780c */ /* 0x002fda0003f05270 */
[----:B0-----:R-:W-:Y:S01]  /*16300*/  @P0 IMAD R14, R15, R21, R12 ;  /* 0x000000150f0e0224 */ /* 0x001fe200078e020c */
[----:B------:R-:W-:-:S03]  /*16310*/  LOP3.LUT R15, R16, UR4, RZ, 0xc0, !PT ;  /* 0x00000004100f7c12 */ /* 0x000fc6000f8ec0ff */
[----:B------:R-:W-:Y:S02]  /*16320*/  IMAD R14, R3, UR9, R14 ;  /* 0x00000009030e7c24 */ /* 0x000fe4000f8e020e */
[----:B------:R-:W-:-:S05]  /*16330*/  IMAD R3, R18, UR8, R15 ;  /* 0x0000000812037c24 */ /* 0x000fca000f8e020f */
[----:B------:R-:W-:Y:S02]  /*16340*/  SEL R21, R3, R14, !P0 ;  /* 0x0000000e03157207 */ /* 0x000fe40004000000 */
[----:B------:R-:W-:-:S07]  /*16350*/  SEL R12, R14, R3, !P0 ;  /* 0x000000030e0c7207 */ /* 0x000fce0004000000 */
.L_x_396:
[----:B------:R-:W-:Y:S05]  /*16360*/  BSYNC B1 ;  /* 0x0000000000017941 */ /* 0x000fea0003800000 */
.L_x_395:
[----:B------:R-:W-:-:S13]  /*16370*/  LOP3.LUT P0, RZ, R2, 0xff, RZ, 0xc0, !PT ;  /* 0x000000ff02ff7812 */ /* 0x000fda000780c0ff */
[----:B------:R-:W-:Y:S05]  /*16380*/  @P0 BRA `(.L_x_399) ;  /* 0xfffffff000fc0947 */ /* 0x000fea000383ffff */
[----:B------:R-:W-:Y:S05]  /*16390*/  BSYNC B0 ;  /* 0x0000000000007941 */ /* 0x000fea0003800000 */
.L_x_388:
[----:B------:R-:W-:-:S03]  /*163a0*/  UMOV UR8, 0xffffffff ;  /* 0xffffffff00087882 */ /* 0x000fc60000000000 */
[----:B------:R-:W-:Y:S05]  /*163b0*/  BRA.DIV UR8, `(.L_x_400) ;  /* 0x0000000208d07947 */ /* 0x000fea000b800000 */
[----:B------:R-:W-:-:S13]  /*163c0*/  ELECT P6, URZ, PT ;  /* 0x00000000003f782f */ /* 0x000fda00038c0000 */
.L_x_412:
[----:B------:R-:W-:Y:S04]  /*163d0*/  BSSY B0, `(.L_x_401) ;  /* 0x0000019000007945 */ /* 0x000fe80003800000 */
[----:B------:R-:W-:Y:S05]  /*163e0*/  @!P6 BRA `(.L_x_402) ;  /* 0x00000000005ce947 */ /* 0x000fea0003800000 */
[----:B------:R-:W-:-:S04]  /*163f0*/  LOP3.LUT R17, R17, 0x2, RZ, 0xfc, !PT ;  /* 0x0000000211117812 */ /* 0x000fc800078efcff */
[----:B------:R-:W-:-:S13]  /*16400*/  ISETP.NE.AND P0, PT, R17, 0x3, PT ;  /* 0x000000031100780c */ /* 0x000fda0003f05270 */
[----:B------:R-:W-:Y:S05]  /*16410*/  @!P0 BRA `(.L_x_403) ;  /* 0x0000000000048947 */ /* 0x000fea0003800000 */
[----:B------:R-:W-:Y:S01]  /*16420*/  BPT.TRAP 0x1 ;  /* 0x000000040000795c */ /* 0x000fe20000300000 */
.L_x_403:
[----:B------:R-:W0:Y:S01]  /*16430*/  S2R R3, SR_CgaCtaId ;  /* 0x0000000000037919 */ /* 0x000e220000008800 */
[----:B------:R-:W-:-:S04]  /*16440*/  MOV R2, 0x400 ;  /* 0x0000040000027802 */ /* 0x000fc80000000f00 */
[----:B0-----:R-:W-:Y:S02]  /*16450*/  LEA R3, R3, R2, 0x18 ;  /* 0x0000000203037211 */ /* 0x001fe400078ec0ff */
[----:B------:R-:W-:-:S03]  /*16460*/  SHF.L.U32 R2, R0, 0x1f, RZ ;  /* 0x0000001f00027819 */ /* 0x000fc600000006ff */
[----:B------:R-:W-:-:S04]  /*16470*/  VIADD R3, R3, 0x10 ;  /* 0x0000001003037836 */ /* 0x000fc80000000000 */
[C---:B------:R-:W-:Y:S02]  /*16480*/  IMAD R7, R6.reuse, 0x8, R3 ;  /* 0x0000000806077824 */ /* 0x040fe400078e0203 */
[----:B------:R-:W-:Y:S02]  /*16490*/  VIADD R6, R6, 0x1 ;  /* 0x0000000106067836 */ /* 0x000fe40000000000 */
[----:B------:R-:W0:Y:S03]  /*164a0*/  SYNCS.PHASECHK.TRANS64.TRYWAIT P0, [R7+URZ], R2 ;  /* 0x00000002070075a7 */ /* 0x000e26000800017f */
[----:B------:R-:W-:-:S04]  /*164b0*/  ISETP.NE.AND P1, PT, R6, 0x2, PT ;  /* 0x000000020600780c */ /* 0x000fc80003f25270 */
[----:B------:R-:W-:Y:S02]  /*164c0*/  SEL R5, RZ, 0x1, P1 ;  /* 0x00000001ff057807 */ /* 0x000fe40000800000 */
[----:B------:R-:W-:Y:S02]  /*164d0*/  SEL R6, R6, RZ, P1 ;  /* 0x000000ff06067207 */ /* 0x000fe40000800000 */
[----:B------:R-:W-:Y:S01]  /*164e0*/  LOP3.LUT R0, R0, R5, RZ, 0x3c, !PT ;  /* 0x0000000500007212 */ /* 0x000fe200078e3cff */
[----:B0-----:R-:W-:Y:S06]  /*164f0*/  @!P0 BRA `(.L_x_404) ;  /* 0x0000000000a08947 */ /* 0x001fec0003800000 */
.L_x_413:
[----:B------:R-:W-:Y:S01]  /*16500*/  IMAD R3, R6, 0x8, R3 ;  /* 0x0000000806037824 */ /* 0x000fe200078e0203 */
[----:B------:R-:W-:-:S07]  /*16510*/  SHF.L.U32 R0, R0, 0x1f, RZ ;  /* 0x0000001f00007819 */ /* 0x000fce00000006ff */
.L_x_405:
[----:B-1----:R1:W2:Y:S02]  /*16520*/  SYNCS.PHASECHK.TRANS64.TRYWAIT P0, [R3+URZ], R0 ;  /* 0x00000000030075a7 */ /* 0x0022a4000800017f */
[----:B--2---:R-:W-:Y:S05]  /*16530*/  @!P0 NANOSLEEP.SYNCS 0x989680 ;  /* 0x009896800000895d */ /* 0x004fea0003900000 */
[----:B------:R-:W2:Y:S02]  /*16540*/  @!P0 SYNCS.PHASECHK.TRANS64 P0, [R3+URZ], R0 ;  /* 0x00000000030085a7 */ /* 0x000ea4000800007f */
[----:B--2---:R-:W-:Y:S05]  /*16550*/  @!P0 BRA `(.L_x_405) ;  /* 0xfffffffc00f08947 */ /* 0x004fea000383ffff */
.L_x_402:
[----:B------:R-:W-:Y:S05]  /*16560*/  BSYNC B0 ;  /* 0x0000000000007941 */ /* 0x000fea0003800000 */
.L_x_401:
[----:B------:R-:W-:Y:S05]  /*16570*/  EXIT ;  /* 0x000000000000794d */ /* 0x000fea0003800000 */
.L_x_21:
[----:B---3--:R3:W4:Y:S02]  /*16580*/  SYNCS.PHASECHK.TRANS64.TRYWAIT P1, [R3+URZ], R0 ;  /* 0x00000000030075a7 */ /* 0x008724000802017f */
[----:B----4-:R-:W-:Y:S05]  /*16590*/  @!P1 NANOSLEEP.SYNCS 0x989680 ;  /* 0x009896800000995d */ /* 0x010fea0003900000 */
[----:B------:R-:W4:Y:S02]  /*165a0*/  @!P1 SYNCS.PHASECHK.TRANS64 P1, [R3+URZ], R0 ;  /* 0x00000000030095a7 */ /* 0x000f24000802007f */
[----:B----4-:R-:W-:Y:S05]  /*165b0*/  @!P1 BRA `(.L_x_21) ;  /* 0xfffffffc00f09947 */ /* 0x010fea000383ffff */
[----:B------:R-:W-:Y:S05]  /*165c0*/  BRA `(.L_x_20) ;  /* 0xfffffeac00c47947 */ /* 0x000fea000383ffff */
.L_x_26:
[----:B-1----:R-:W-:-:S04]  /*165d0*/  IMAD.U32 R6, RZ, RZ, UR4 ;  /* 0x00000004ff067e24 */ /* 0x002fc8000f8e00ff */
[----:B------:R1:W2:Y:S03]  /*165e0*/  SYNCS.PHASECHK.TRANS64.TRYWAIT P1, [R6+URZ], R5 ;  /* 0x00000005060075a7 */ /* 0x0002a6000802017f */
[----:B--2---:R-:W-:Y:S05]  /*165f0*/  @!P1 NANOSLEEP.SYNCS 0x989680 ;  /* 0x009896800000995d */ /* 0x004fea0003900000 */
[----:B------:R-:W2:Y:S02]  /*16600*/  @!P1 SYNCS.PHASECHK.TRANS64 P1, [R6+URZ], R5 ;  /* 0x00000005060095a7 */ /* 0x000ea4000802007f */
[----:B--2---:R-:W-:Y:S05]  /*16610*/  @!P1 BRA `(.L_x_26) ;  /* 0xfffffffc00ec9947 */ /* 0x004fea000383ffff */
[----:B------:R-:W-:Y:S05]  /*16620*/  BRA `(.L_x_25) ;  /* 0xfffffef000cc7947 */ /* 0x000fea000383ffff */
.L_x_389:
[----:B------:R-:W-:Y:S01]  /*16630*/  BSSY B1, `(.L_x_406) ;  /* 0x0000006000017945 */ /* 0x000fe20003800000 */
[----:B------:R-:W-:-:S07]  /*16640*/  IMAD.MOV.U32 R15, RZ, RZ, -0x1 ;  /* 0xffffffffff0f7424 */ /* 0x000fce00078e00ff */
[----:B------:R-:W-:Y:S05]  /*16650*/  WARPSYNC.COLLECTIVE R15, `(.L_x_407) ;  /* 0x000000000f0c7348 */ /* 0x000fea0003c00000 */
[----:B------:R-:W-:Y:S02]  /*16660*/  ELECT P6, UR62, PT ;  /* 0x00000000003e782f */ /* 0x000fe400038c0000 */
[----:B------:R-:W-:Y:S01]  /*16670*/  MOV R14, UR62 ;  /* 0x0000003e000e7c02 */ /* 0x000fe20008000f00 */
[----:B------:R-:W-:Y:S10]  /*16680*/  ENDCOLLECTIVE ;  /* 0x000000000000791b */ /* 0x000ff40003800000 */
.L_x_407:
[----:B------:R-:W-:Y:S05]  /*16690*/  BSYNC B1 ;  /* 0x0000000000017941 */ /* 0x000fea0003800000 */
.L_x_406:
[----:B------:R-:W-:Y:S05]  /*166a0*/  BRA `(.L_x_408) ;  /* 0xfffffff000407947 */ /* 0x000fea000383ffff */
.L_x_392:
[----:B0-----:R0:W2:Y:S02]  /*166b0*/  SYNCS.PHASECHK.TRANS64.TRYWAIT P0, [R15+URZ+0x10], R4 ;  /* 0x000010040f0075a7 */ /* 0x0010a4000800017f */
[----:B--2---:R-:W-:Y:S05]  /*166c0*/  @!P0 NANOSLEEP.SYNCS 0x989680 ;  /* 0x009896800000895d */ /* 0x004fea0003900000 */
[----:B------:R-:W2:Y:S02]  /*166d0*/  @!P0 SYNCS.PHASECHK.TRANS64 P0, [R15+URZ+0x10], R4 ;  /* 0x000010040f0085a7 */ /* 0x000ea4000800007f */
[----:B--2---:R-:W-:Y:S05]  /*166e0*/  @!P0 BRA `(.L_x_392) ;  /* 0xfffffffc00f08947 */ /* 0x004fea000383ffff */
[----:B------:R-:W-:Y:S05]  /*166f0*/  BRA `(.L_x_409) ;  /* 0xfffffff000807947 */ /* 0x000fea000383ffff */
.L_x_400:
[----:B------:R-:W-:Y:S01]  /*16700*/  BSSY B0, `(.L_x_410) ;  /* 0x0000006000007945 */ /* 0x000fe20003800000 */
[----:B------:R-:W-:-:S07]  /*16710*/  IMAD.MOV.U32 R15, RZ, RZ, -0x1 ;  /* 0xffffffffff0f7424 */ /* 0x000fce00078e00ff */
[----:B------:R-:W-:Y:S05]  /*16720*/  WARPSYNC.COLLECTIVE R15, `(.L_x_411) ;  /* 0x000000000f0c7348 */ /* 0x000fea0003c00000 */
[----:B------:R-:W-:Y:S02]  /*16730*/  ELECT P6, UR62, PT ;  /* 0x00000000003e782f */ /* 0x000fe400038c0000 */
[----:B------:R-:W-:Y:S01]  /*16740*/  MOV R14, UR62 ;  /* 0x0000003e000e7c02 */ /* 0x000fe20008000f00 */
[----:B------:R-:W-:Y:S10]  /*16750*/  ENDCOLLECTIVE ;  /* 0x000000000000791b */ /* 0x000ff40003800000 */
.L_x_411:
[----:B------:R-:W-:Y:S05]  /*16760*/  BSYNC B0 ;  /* 0x0000000000007941 */ /* 0x000fea0003800000 */
.L_x_410:
[----:B------:R-:W-:Y:S05]  /*16770*/  BRA `(.L_x_412) ;  /* 0xfffffffc00147947 */ /* 0x000fea000383ffff */
.L_x_404:
[----:B0-----:R0:W1:Y:S02]  /*16780*/  SYNCS.PHASECHK.TRANS64.TRYWAIT P0, [R7+URZ], R2 ;  /* 0x00000002070075a7 */ /* 0x001064000800017f */
[----:B-1----:R-:W-:Y:S05]  /*16790*/  @!P0 NANOSLEEP.SYNCS 0x989680 ;  /* 0x009896800000895d */ /* 0x002fea0003900000 */
[----:B------:R-:W1:Y:S02]  /*167a0*/  @!P0 SYNCS.PHASECHK.TRANS64 P0, [R7+URZ], R2 ;  /* 0x00000002070085a7 */ /* 0x000e64000800007f */
[----:B-1----:R-:W-:Y:S05]  /*167b0*/  @!P0 BRA `(.L_x_404) ;  /* 0xfffffffc00f08947 */ /* 0x002fea000383ffff */
[----:B------:R-:W-:Y:S05]  /*167c0*/  BRA `(.L_x_413) ;  /* 0xfffffffc004c7947 */ /* 0x000fea000383ffff */
.L_x_414:
[----:B------:R-:W-:-:S00]  /*167d0*/  BRA `(.L_x_414) ;  /* 0xfffffffc00fc7947 */ /* 0x000fc0000383ffff */
[----:B------:R-:W-:-:S00]  /*167e0*/  NOP ;  /* 0x0000000000007918 */ /* 0x000fc00000000000 */
        /* <DEDUP_REMOVED lines=9> */
.L_x_415:


//--------------------- .nv.global.init           --------------------------
	.section	.nv.global.init,"aw",@progbits
.nv.global.init:
	.type		$str$22,@object
	.size		$str$22,($str$23 - $str$22)
$str$22:
        /*0000*/ 	.byte	0x6b, 0x5f, 0x74, 0x69, 0x6c, 0x65, 0x5f, 0x63, 0x6f, 0x75, 0x6e, 0x74, 0x20, 0x3e, 0x3d, 0x20
        /*0010*/ 	.byte	0x31, 0x00
	.type		$str$23,@object
	.size		$str$23,(__unnamed_1 - $str$23)
$str$23:
        /*0012*/ 	.byte	0x2f, 0x74, 0x6d, 0x70, 0x2f, 0x63, 0x75, 0x74, 0x6c, 0x61, 0x73, 0x73, 0x5f, 0x73, 0x77, 0x65
        /*0022*/ 	.byte	0x65, 0x70, 0x5f, 0x73, 0x72, 0x63, 0x2f, 0x69, 0x6e, 0x63, 0x6c, 0x75, 0x64, 0x65, 0x2f, 0x63
        /*0032*/ 	.byte	0x75, 0x74, 0x6c, 0x61, 0x73, 0x73, 0x2f, 0x67, 0x65, 0x6d, 0x6d, 0x2f, 0x63, 0x6f, 0x6c, 0x6c
        /*0042*/ 	.byte	0x65, 0x63, 0x74, 0x69, 0x76, 0x65, 0x2f, 0x73, 0x6d, 0x39, 0x30, 0x5f, 0x6d, 0x6d, 0x61, 0x5f
        /*0052*/ 	.byte	0x74, 0x6d, 0x61, 0x5f, 0x67, 0x6d, 0x6d, 0x61, 0x5f, 0x73, 0x73, 0x5f, 0x77, 0x61, 0x72, 0x70
        /*0062*/ 	.byte	0x73, 0x70, 0x65, 0x63, 0x69, 0x61, 0x6c, 0x69, 0x7a, 0x65, 0x64, 0x2e, 0x68, 0x70, 0x70, 0x00
	.type		__unnamed_1,@object
	.size		__unnamed_1,(.L_0 - __unnamed_1)
__unnamed_1:
        /*0072*/ 	.byte	0x76, 0x6f, 0x69, 0x64, 0x20, 0x63, 0x75, 0x74, 0x6c, 0x61, 0x73, 0x73, 0x3a, 0x3a, 0x67, 0x65
        /* <DEDUP_REMOVED lines=180> */
        /*0bc2*/ 	.byte	0x6e, 0x74, 0x69, 0x74, 0x79, 0x5d, 0x00
.L_0:


//--------------------- .nv.shared._ZN7cutlass13device_kernelINS_4gemm6kernel13GemmUniversalIN4cute5tupleIJiiiiEEENS1_10collective13CollectiveMmaINS1_34MainloopSm90TmaGmmaWarpSpecializedILi2ENS5_IJNS4_1CILi2EEENSA_ILi1EEESC_EEENS1_35KernelTmaWarpSpecializedCooperativeEEENS5_IJNSA_ILi256EEENSA_ILi176EEENSA_ILi128EEEEEENS_6half_tENS5_IJlSC_lEEESK_SL_NS4_8TiledMMAINS4_8MMA_AtomIJNS4_4SM904GMMA25MMA_64x16x16_F32F16F16_SSILNSP_5MajorE0ELSR_0ELNSP_7ScaleInE1ELSS_1EEEEEENS4_6LayoutISD_NS5_IJSC_NSA_ILi0EEESW_EEEEENS5_IJNS4_10UnderscoreESZ_SZ_EEEEENS4_13SM90_TMA_LOADENS4_14ComposedLayoutINS4_7SwizzleILi3ELi4ELi3EEENS4_18smem_ptr_flag_bitsILi16EEENSV_INS5_IJNSA_ILi8EEENSA_ILi64EEEEEENS5_IJS19_SC_EEEEEEEvNS4_8identityENS4_23SM90_TMA_LOAD_MULTICASTES1D_vS1E_EENS_8epilogue10collective6detail29Sm90TmaWarpSpecializedAdapterINS1I_15DefaultEpilogueISK_SL_SL_NS1H_6thread17LinearCombinationISK_Li1EffLNS1M_9ScaleType4KindE0ELNS_15FloatRoundStyleE2ESK_EENS1_15EpilogueDefaultEEEEEvvEEEEvNT_6ParamsE --------------------------
	.section	.nv.shared._ZN7cutlass13device_kernelINS_4gemm6kernel13GemmUniversalIN4cute5tupleIJiiiiEEENS1_10collective13CollectiveMmaINS1_34MainloopSm90TmaGmmaWarpSpecializedILi2ENS5_IJNS4_1CILi2EEENSA_ILi1EEESC_EEENS1_35KernelTmaWarpSpecializedCooperativeEEENS5_IJNSA_ILi256EEENSA_ILi176EEENSA_ILi128EEEEEENS_6half_tENS5_IJlSC_lEEESK_SL_NS4_8TiledMMAINS4_8MMA_AtomIJNS4_4SM904GMMA25MMA_64x16x16_F32F16F16_SSILNSP_5MajorE0ELSR_0ELNSP_7ScaleInE1ELSS_1EEEEEENS4_6LayoutISD_NS5_IJSC_NSA_ILi0EEESW_EEEEENS5_IJNS4_10UnderscoreESZ_SZ_EEEEENS4_13SM90_TMA_LOADENS4_14ComposedLayoutINS4_7SwizzleILi3ELi4ELi3EEENS4_18smem_ptr_flag_bitsILi16EEENSV_INS5_IJNSA_ILi8EEENSA_ILi64EEEEEENS5_IJS19_SC_EEEEEEEvNS4_8identityENS4_23SM90_TMA_LOAD_MULTICASTES1D_vS1E_EENS_8epilogue10collective6detail29Sm90TmaWarpSpecializedAdapterINS1I_15DefaultEpilogueISK_SL_SL_NS1H_6thread17LinearCombinationISK_Li1EffLNS1M_9ScaleType4KindE0ELNS_15FloatRoundStyleE2ESK_EENS1_15EpilogueDefaultEEEEEvvEEEEvNT_6ParamsE,"aw",@nobits
	.sectionflags	@""
	.align	16
	.zero		1024


//--------------------- .nv.shared.reserved.0     --------------------------
	.section	.nv.shared.reserved.0,"aw",@nobits
	.weak		__nv_reservedSMEM_offset_0_alias
	.size		__nv_reservedSMEM_offset_0_alias, 0, 0
	.other		__nv_reservedSMEM_offset_0_alias,@"STO_CUDA_RESERVED_SHARED STV_DEFAULT"
__nv_reservedSMEM_offset_0_alias:
	.zero		0


//--------------------- .nv.global                --------------------------
	.section	.nv.global,"aw",@nobits
.nv.global:
	.type		_ZN40_INTERNAL_28cbd7e1_4_k_cu_d19b81ee_179954cute1_E,@object
	.size		_ZN40_INTERNAL_28cbd7e1_4_k_cu_d19b81ee_179954cute1_E,(_ZN40_INTERNAL_28cbd7e1_4_k_cu_d19b81ee_179954cuda3std3__45__cpo6cbeginE - _ZN40_INTERNAL_28cbd7e1_4_k_cu_d19b81ee_179954cute1_E)
_ZN40_INTERNAL_28cbd7e1_4_k_cu_d19b81ee_179954cute1_E:
	.zero		1
	.type		_ZN40_INTERNAL_28cbd7e1_4_k_cu_d19b81ee_179954cuda3std3__45__cpo6cbeginE,@object
	.size		_ZN40_INTERNAL_28cbd7e1_4_k_cu_d19b81ee_179954cuda3std3__45__cpo6cbeginE,(_ZN40_INTERNAL_28cbd7e1_4_k_cu_d19b81ee_179954cuda3std3__48in_placeE - _ZN40_INTERNAL_28cbd7e1_4_k_cu_d19b81ee_179954cuda3std3__45__cpo6cbeginE)
_ZN40_INTERNAL_28cbd7e1_4_k_cu_d19b81ee_179954cuda3std3__45__cpo6cbeginE:
	.zero		1
	.type		_ZN40_INTERNAL_28cbd7e1_4_k_cu_d19b81ee_179954cuda3std3__48in_placeE,@object
	.size		_ZN40_INTERNAL_28cbd7e1_4_k_cu_d19b81ee_179954cuda3std3__48in_placeE,(_ZN40_INTERNAL_28cbd7e1_4_k_cu_d19b81ee_179954cuda3std6ranges3__45__cpo9iter_moveE - _ZN40_INTERNAL_28cbd7e1_4_k_cu_d19b81ee_179954cuda3std3__48in_placeE)
_ZN40_INTERNAL_28cbd7e1_4_k_cu_d19b81ee_179954cuda3std3__48in_placeE:
	.zero		1
	.type		_ZN40_INTERNAL_28cbd7e1_4_k_cu_d19b81ee_179954cuda3std6ranges3__45__cpo9iter_moveE,@object
	.size		_ZN40_INTERNAL_28cbd7e1_4_k_cu_d19b81ee_179954cuda3std6ranges3__45__cpo9iter_moveE,(_ZN40_INTERNAL_28cbd7e1_4_k_cu_d19b81ee_179954cuda3std3__45__cpo5beginE - _ZN40_INTERNAL_28cbd7e1_4_k_cu_d19b81ee_179954cuda3std6ranges3__45__cpo9iter_moveE)
_ZN40_INTERNAL_28cbd7e1_4_k_cu_d19b81ee_179954cuda3std6ranges3__45__cpo9iter_moveE:
	.zero		1
	.type		_ZN40_INTERNAL_28cbd7e1_4_k_cu_d19b81ee_179954cuda3std3__45__cpo5beginE,@object
	.size		_ZN40_INTERNAL_28cbd7e1_4_k_cu_d19b81ee_179954cuda3std3__45__cpo5beginE,(_ZN40_INTERNAL_28cbd7e1_4_k_cu_d19b81ee_179954cuda3std3__442_GLOBAL__N__28cbd7e1_4_k_cu_d19b81ee_179956ignoreE - _ZN40_INTERNAL_28cbd7e1_4_k_cu_d19b81ee_179954cuda3std3__45__cpo5beginE)
_ZN40_INTERNAL_28cbd7e1_4_k_cu_d19b81ee_179954cuda3std3__45__cpo5beginE:
	.zero		1
	.type		_ZN40_INTERNAL_28cbd7e1_4_k_cu_d19b81ee_179954cuda3std3__442_GLOBAL__N__28cbd7e1_4_k_cu_d19b81ee_179956ignoreE,@object
	.size		_ZN40_INTERNAL_28cbd7e1_4_k_cu_d19b81ee_179954cuda3std3__442_GLOBAL__N__28cbd7e1_4_k_cu_d19b81ee_179956ignoreE,(_ZN40_INTERNAL_28cbd7e1_4_k_cu_d19b81ee_179954cute7productE - _ZN40_INTERNAL_28cbd7e1_4_k_cu_d19b81ee_179954cuda3std3__442_GLOBAL__N__28cbd7e1_4_k_cu_d19b81ee_179956ignoreE)
_ZN40_INTERNAL_28cbd7e1_4_k_cu_d19b81ee_179954cuda3std3__442_GLOBAL__N__28cbd7e1_4_k_cu_d19b81ee_179956ignoreE:
	.zero		1
	.type		_ZN40_INTERNAL_28cbd7e1_4_k_cu_d19b81ee_179954cute7productE,@object
	.size		_ZN40_INTERNAL_28cbd7e1_4_k_cu_d19b81ee_179954cute7productE,(_ZN40_INTERNAL_28cbd7e1_4_k_cu_d19b81ee_179954cuda3std3__45__cpo3endE - _ZN40_INTERNAL_28cbd7e1_4_k_cu_d19b81ee_179954cute7productE)
_ZN40_INTERNAL_28cbd7e1_4_k_cu_d19b81ee_179954cute7productE:
	.zero		1
	.type		_ZN40_INTERNAL_28cbd7e1_4_k_cu_d19b81ee_179954cuda3std3__45__cpo3endE,@object
	.size		_ZN40_INTERNAL_28cbd7e1_4_k_cu_d19b81ee_179954cuda3std3__45__cpo3endE,(_ZN40_INTERNAL_28cbd7e1_4_k_cu_d19b81ee_179954cuda3std3__419piecewise_constructE - _ZN40_INTERNAL_28cbd7e1_4_k_cu_d19b81ee_179954cuda3std3__45__cpo3endE)
_ZN40_INTERNAL_28cbd7e1_4_k_cu_d19b81ee_179954cuda3std3__45__cpo3endE:
	.zero		1
	.type		_ZN40_INTERNAL_28cbd7e1_4_k_cu_d19b81ee_179954cuda3std3__419piecewise_constructE,@object
	.size		_ZN40_INTERNAL_28cbd7e1_4_k_cu_d19b81ee_179954cuda3std3__419piecewise_constructE,(_ZN40_INTERNAL_28cbd7e1_4_k_cu_d19b81ee_179954cuda3std3__45__cpo4cendE - _ZN40_INTERNAL_28cbd7e1_4_k_cu_d19b81ee_179954cuda3std3__419piecewise_constructE)
_ZN40_INTERNAL_28cbd7e1_4_k_cu_d19b81ee_179954cuda3std3__419piecewise_constructE:
	.zero		1
	.type		_ZN40_INTERNAL_28cbd7e1_4_k_cu_d19b81ee_179954cuda3std3__45__cpo4cendE,@object
	.size		_ZN40_INTERNAL_28cbd7e1_4_k_cu_d19b81ee_179954cuda3std3__45__cpo4cendE,(_ZN40_INTERNAL_28cbd7e1_4_k_cu_d19b81ee_179954cuda3std6ranges3__45__cpo4swapE - _ZN40_INTERNAL_28cbd7e1_4_k_cu_d19b81ee_179954cuda3std3__45__cpo4cendE)
_ZN40_INTERNAL_28cbd7e1_4_k_cu_d19b81ee_179954cuda3std3__45__cpo4cendE:
	.zero		1
	.type		_ZN40_INTERNAL_28cbd7e1_4_k_cu_d19b81ee_179954cuda3std6ranges3__45__cpo4swapE,@object
	.size		_ZN40_INTERNAL_28cbd7e1_4_k_cu_d19b81ee_179954cuda3std6ranges3__45__cpo4swapE,(.L_8 - _ZN40_INTERNAL_28cbd7e1_4_k_cu_d19b81ee_179954cuda3std6ranges3__45__cpo4swapE)
_ZN40_INTERNAL_28cbd7e1_4_k_cu_d19b81ee_179954cuda3std6ranges3__45__cpo4swapE:
	.zero		1
.L_8:


//--------------------- .nv.constant0._ZN7cutlass13device_kernelINS_4gemm6kernel13GemmUniversalIN4cute5tupleIJiiiiEEENS1_10collective13CollectiveMmaINS1_34MainloopSm90TmaGmmaWarpSpecializedILi2ENS5_IJNS4_1CILi2EEENSA_ILi1EEESC_EEENS1_35KernelTmaWarpSpecializedCooperativeEEENS5_IJNSA_ILi256EEENSA_ILi176EEENSA_ILi128EEEEEENS_6half_tENS5_IJlSC_lEEESK_SL_NS4_8TiledMMAINS4_8MMA_AtomIJNS4_4SM904GMMA25MMA_64x16x16_F32F16F16_SSILNSP_5MajorE0ELSR_0ELNSP_7ScaleInE1ELSS_1EEEEEENS4_6LayoutISD_NS5_IJSC_NSA_ILi0EEESW_EEEEENS5_IJNS4_10UnderscoreESZ_SZ_EEEEENS4_13SM90_TMA_LOADENS4_14ComposedLayoutINS4_7SwizzleILi3ELi4ELi3EEENS4_18smem_ptr_flag_bitsILi16EEENSV_INS5_IJNSA_ILi8EEENSA_ILi64EEEEEENS5_IJS19_SC_EEEEEEEvNS4_8identityENS4_23SM90_TMA_LOAD_MULTICASTES1D_vS1E_EENS_8epilogue10collective6detail29Sm90TmaWarpSpecializedAdapterINS1I_15DefaultEpilogueISK_SL_SL_NS1H_6thread17LinearCombinationISK_Li1EffLNS1M_9ScaleType4KindE0ELNS_15FloatRoundStyleE2ESK_EENS1_15EpilogueDefaultEEEEEvvEEEEvNT_6ParamsE --------------------------
	.section	.nv.constant0._ZN7cutlass13device_kernelINS_4gemm6kernel13GemmUniversalIN4cute5tupleIJiiiiEEENS1_10collective13CollectiveMmaINS1_34MainloopSm90TmaGmmaWarpSpecializedILi2ENS5_IJNS4_1CILi2EEENSA_ILi1EEESC_EEENS1_35KernelTmaWarpSpecializedCooperativeEEENS5_IJNSA_ILi256EEENSA_ILi176EEENSA_ILi128EEEEEENS_6half_tENS5_IJlSC_lEEESK_SL_NS4_8TiledMMAINS4_8MMA_AtomIJNS4_4SM904GMMA25MMA_64x16x16_F32F16F16_SSILNSP_5MajorE0ELSR_0ELNSP_7ScaleInE1ELSS_1EEEEEENS4_6LayoutISD_NS5_IJSC_NSA_ILi0EEESW_EEEEENS5_IJNS4_10UnderscoreESZ_SZ_EEEEENS4_13SM90_TMA_LOADENS4_14ComposedLayoutINS4_7SwizzleILi3ELi4ELi3EEENS4_18smem_ptr_flag_bitsILi16EEENSV_INS5_IJNSA_ILi8EEENSA_ILi64EEEEEENS5_IJS19_SC_EEEEEEEvNS4_8identityENS4_23SM90_TMA_LOAD_MULTICASTES1D_vS1E_EENS_8epilogue10collective6detail29Sm90TmaWarpSpecializedAdapterINS1I_15DefaultEpilogueISK_SL_SL_NS1H_6thread17LinearCombinationISK_Li1EffLNS1M_9ScaleType4KindE0ELNS_15FloatRoundStyleE2ESK_EENS1_15EpilogueDefaultEEEEEvvEEEEvNT_6ParamsE,"a",@progbits
	.sectionflags	@""
	.align	4
.nv.constant0._ZN7cutlass13device_kernelINS_4gemm6kernel13GemmUniversalIN4cute5tupleIJiiiiEEENS1_10collective13CollectiveMmaINS1_34MainloopSm90TmaGmmaWarpSpecializedILi2ENS5_IJNS4_1CILi2EEENSA_ILi1EEESC_EEENS1_35KernelTmaWarpSpecializedCooperativeEEENS5_IJNSA_ILi256EEENSA_ILi176EEENSA_ILi128EEEEEENS_6half_tENS5_IJlSC_lEEESK_SL_NS4_8TiledMMAINS4_8MMA_AtomIJNS4_4SM904GMMA25MMA_64x16x16_F32F16F16_SSILNSP_5MajorE0ELSR_0ELNSP_7ScaleInE1ELSS_1EEEEEENS4_6LayoutISD_NS5_IJSC_NSA_ILi0EEESW_EEEEENS5_IJNS4_10UnderscoreESZ_SZ_EEEEENS4_13SM90_TMA_LOADENS4_14ComposedLayoutINS4_7SwizzleILi3ELi4ELi3EEENS4_18smem_ptr_flag_bitsILi16EEENSV_INS5_IJNSA_ILi8EEENSA_ILi64EEEEEENS5_IJS19_SC_EEEEEEEvNS4_8identityENS4_23SM90_TMA_LOAD_MULTICASTES1D_vS1E_EENS_8epilogue10collective6detail29Sm90TmaWarpSpecializedAdapterINS1I_15DefaultEpilogueISK_SL_SL_NS1H_6thread17LinearCombinationISK_Li1EffLNS1M_9ScaleType4KindE0ELNS_15FloatRoundStyleE2ESK_EENS1_15EpilogueDefaultEEEEEvvEEEEvNT_6ParamsE:
	.zero		1664


//--------------------- SYMBOLS --------------------------

	.type		.nv.reservedSmem.offset0,@object
	.size		.nv.reservedSmem.offset0,0x4
	.type		__assertfail,@function
